	.target	sm_90a

	.elftype	@"ET_EXEC"


//--------------------- .note.nv.tkinfo           --------------------------
	.section	.note.nv.tkinfo,"",@"SHT_NOTE"
	.sectionflags	@"SHF_NOTE_NV_TKINFO"
	.tkinfo
        /*0018*/ 	.word	0x00000002
        /*0030*/ 	.string	""
        /*0030*/ 	.string	"ptxas"
        /*0030*/ 	.string	"Cuda compilation tools, release 13.0, V13.0.88"
        /*0030*/ 	.string	"Build cuda_13.0.r13.0/compiler.36424714_0"
        /*0030*/ 	.string	"-arch sm_90a -m 64 "



//--------------------- .note.nv.cuinfo           --------------------------
	.section	.note.nv.cuinfo,"",@"SHT_NOTE"
	.sectionflags	@"SHF_NOTE_NV_CUINFO"
        /*0018*/ 	.short	0x0002
        /*001a*/ 	.short	0x005a
        /*001c*/ 	.short	0x0082
	.zero		2


//--------------------- .nv.info                  --------------------------
	.section	.nv.info,"",@"SHT_CUDA_INFO"
	.align	4


	//----- nvinfo : EIATTR_REGCOUNT
	.align		4
        /*0000*/ 	.byte	0x04, 0x2f
        /*0002*/ 	.short	(.L_15 - .L_14)
	.align		4
.L_14:
        /*0004*/ 	.word	index@(_ZN7cutlass13device_kernelINS_4gemm6kernel13GemmUniversalIN4cute5tupleIJiiiiEEENS1_10collective13CollectiveMmaINS1_34MainloopSm90TmaGmmaWarpSpecializedILi4ENS5_IJNS4_1CILi1EEENSA_ILi2EEESB_EEENS1_35KernelTmaWarpSpecializedCooperativeEEENS5_IJNSA_ILi256EEENSA_ILi128EEENSA_ILi64EEEEEENS_6half_tENS5_IJlSB_lEEESK_SL_NS4_8TiledMMAINS4_8MMA_AtomIJNS4_4SM904GMMA26MMA_64x128x16_F32F16F16_SSILNSP_5MajorE0ELSR_0ELNSP_7ScaleInE1ELSS_1EEEEEENS4_6LayoutINS5_IJSC_SB_SB_EEENS5_IJSB_NSA_ILi0EEESX_EEEEENS5_IJNS4_10UnderscoreES10_S10_EEEEENS4_23SM90_TMA_LOAD_MULTICASTENS4_14ComposedLayoutINS4_7SwizzleILi3ELi4ELi3EEENS4_18smem_ptr_flag_bitsILi16EEENSV_INS5_IJNSA_ILi8EEESI_EEENS5_IJSI_SB_EEEEEEEvNS4_8identityENS4_13SM90_TMA_LOADES1D_vS1E_EENS_8epilogue10collective6detail29Sm90TmaWarpSpecializedAdapterINS1I_15DefaultEpilogueISK_SL_SL_NS1H_6thread17LinearCombinationISK_Li1EffLNS1M_9ScaleType4KindE0ELNS_15FloatRoundStyleE2ESK_EENS1_15EpilogueDefaultEEEEEvvEEEEvNT_6ParamsE)
        /*0008*/ 	.word	0x000000a8


	//----- nvinfo : EIATTR_FRAME_SIZE
	.align		4
.L_15:
        /*000c*/ 	.byte	0x04, 0x11
        /*000e*/ 	.short	(.L_17 - .L_16)
	.align		4
.L_16:
        /*0010*/ 	.word	index@(_ZN7cutlass13device_kernelINS_4gemm6kernel13GemmUniversalIN4cute5tupleIJiiiiEEENS1_10collective13CollectiveMmaINS1_34MainloopSm90TmaGmmaWarpSpecializedILi4ENS5_IJNS4_1CILi1EEENSA_ILi2EEESB_EEENS1_35KernelTmaWarpSpecializedCooperativeEEENS5_IJNSA_ILi256EEENSA_ILi128EEENSA_ILi64EEEEEENS_6half_tENS5_IJlSB_lEEESK_SL_NS4_8TiledMMAINS4_8MMA_AtomIJNS4_4SM904GMMA26MMA_64x128x16_F32F16F16_SSILNSP_5MajorE0ELSR_0ELNSP_7ScaleInE1ELSS_1EEEEEENS4_6LayoutINS5_IJSC_SB_SB_EEENS5_IJSB_NSA_ILi0EEESX_EEEEENS5_IJNS4_10UnderscoreES10_S10_EEEEENS4_23SM90_TMA_LOAD_MULTICASTENS4_14ComposedLayoutINS4_7SwizzleILi3ELi4ELi3EEENS4_18smem_ptr_flag_bitsILi16EEENSV_INS5_IJNSA_ILi8EEESI_EEENS5_IJSI_SB_EEEEEEEvNS4_8identityENS4_13SM90_TMA_LOADES1D_vS1E_EENS_8epilogue10collective6detail29Sm90TmaWarpSpecializedAdapterINS1I_15DefaultEpilogueISK_SL_SL_NS1H_6thread17LinearCombinationISK_Li1EffLNS1M_9ScaleType4KindE0ELNS_15FloatRoundStyleE2ESK_EENS1_15EpilogueDefaultEEEEEvvEEEEvNT_6ParamsE)
        /*0014*/ 	.word	0x00000000


	//----- nvinfo : EIATTR_MIN_STACK_SIZE
	.align		4
.L_17:
        /*0018*/ 	.byte	0x04, 0x12
        /*001a*/ 	.short	(.L_19 - .L_18)
	.align		4
.L_18:
        /*001c*/ 	.word	index@(_ZN7cutlass13device_kernelINS_4gemm6kernel13GemmUniversalIN4cute5tupleIJiiiiEEENS1_10collective13CollectiveMmaINS1_34MainloopSm90TmaGmmaWarpSpecializedILi4ENS5_IJNS4_1CILi1EEENSA_ILi2EEESB_EEENS1_35KernelTmaWarpSpecializedCooperativeEEENS5_IJNSA_ILi256EEENSA_ILi128EEENSA_ILi64EEEEEENS_6half_tENS5_IJlSB_lEEESK_SL_NS4_8TiledMMAINS4_8MMA_AtomIJNS4_4SM904GMMA26MMA_64x128x16_F32F16F16_SSILNSP_5MajorE0ELSR_0ELNSP_7ScaleInE1ELSS_1EEEEEENS4_6LayoutINS5_IJSC_SB_SB_EEENS5_IJSB_NSA_ILi0EEESX_EEEEENS5_IJNS4_10UnderscoreES10_S10_EEEEENS4_23SM90_TMA_LOAD_MULTICASTENS4_14ComposedLayoutINS4_7SwizzleILi3ELi4ELi3EEENS4_18smem_ptr_flag_bitsILi16EEENSV_INS5_IJNSA_ILi8EEESI_EEENS5_IJSI_SB_EEEEEEEvNS4_8identityENS4_13SM90_TMA_LOADES1D_vS1E_EENS_8epilogue10collective6detail29Sm90TmaWarpSpecializedAdapterINS1I_15DefaultEpilogueISK_SL_SL_NS1H_6thread17LinearCombinationISK_Li1EffLNS1M_9ScaleType4KindE0ELNS_15FloatRoundStyleE2ESK_EENS1_15EpilogueDefaultEEEEEvvEEEEvNT_6ParamsE)
        /*0020*/ 	.word	0x00000000
.L_19:


//--------------------- .nv.compat                --------------------------
	.section	.nv.compat,"",@"SHT_CUDA_COMPAT_INFO"
	.align	4
        /*0000*/ 	.byte	0x02, 0x09, 0x01, 0x00, 0x02, 0x02, 0x04, 0x00, 0x02, 0x05, 0x05, 0x00, 0x03, 0x07, 0x01, 0x01
        /*0010*/ 	.byte	0x02, 0x03, 0x01, 0x00, 0x02, 0x06, 0x01, 0x00, 0x04, 0x0b, 0x08, 0x00, 0x00, 0x00, 0x00, 0x00
        /*0020*/ 	.byte	0x00, 0x00, 0x00, 0x00


//--------------------- .nv.info._ZN7cutlass13device_kernelINS_4gemm6kernel13GemmUniversalIN4cute5tupleIJiiiiEEENS1_10collective13CollectiveMmaINS1_34MainloopSm90TmaGmmaWarpSpecializedILi4ENS5_IJNS4_1CILi1EEENSA_ILi2EEESB_EEENS1_35KernelTmaWarpSpecializedCooperativeEEENS5_IJNSA_ILi256EEENSA_ILi128EEENSA_ILi64EEEEEENS_6half_tENS5_IJlSB_lEEESK_SL_NS4_8TiledMMAINS4_8MMA_AtomIJNS4_4SM904GMMA26MMA_64x128x16_F32F16F16_SSILNSP_5MajorE0ELSR_0ELNSP_7ScaleInE1ELSS_1EEEEEENS4_6LayoutINS5_IJSC_SB_SB_EEENS5_IJSB_NSA_ILi0EEESX_EEEEENS5_IJNS4_10UnderscoreES10_S10_EEEEENS4_23SM90_TMA_LOAD_MULTICASTENS4_14ComposedLayoutINS4_7SwizzleILi3ELi4ELi3EEENS4_18smem_ptr_flag_bitsILi16EEENSV_INS5_IJNSA_ILi8EEESI_EEENS5_IJSI_SB_EEEEEEEvNS4_8identityENS4_13SM90_TMA_LOADES1D_vS1E_EENS_8epilogue10collective6detail29Sm90TmaWarpSpecializedAdapterINS1I_15DefaultEpilogueISK_SL_SL_NS1H_6thread17LinearCombinationISK_Li1EffLNS1M_9ScaleType4KindE0ELNS_15FloatRoundStyleE2ESK_EENS1_15EpilogueDefaultEEEEEvvEEEEvNT_6ParamsE --------------------------
	.section	.nv.info._ZN7cutlass13device_kernelINS_4gemm6kernel13GemmUniversalIN4cute5tupleIJiiiiEEENS1_10collective13CollectiveMmaINS1_34MainloopSm90TmaGmmaWarpSpecializedILi4ENS5_IJNS4_1CILi1EEENSA_ILi2EEESB_EEENS1_35KernelTmaWarpSpecializedCooperativeEEENS5_IJNSA_ILi256EEENSA_ILi128EEENSA_ILi64EEEEEENS_6half_tENS5_IJlSB_lEEESK_SL_NS4_8TiledMMAINS4_8MMA_AtomIJNS4_4SM904GMMA26MMA_64x128x16_F32F16F16_SSILNSP_5MajorE0ELSR_0ELNSP_7ScaleInE1ELSS_1EEEEEENS4_6LayoutINS5_IJSC_SB_SB_EEENS5_IJSB_NSA_ILi0EEESX_EEEEENS5_IJNS4_10UnderscoreES10_S10_EEEEENS4_23SM90_TMA_LOAD_MULTICASTENS4_14ComposedLayoutINS4_7SwizzleILi3ELi4ELi3EEENS4_18smem_ptr_flag_bitsILi16EEENSV_INS5_IJNSA_ILi8EEESI_EEENS5_IJSI_SB_EEEEEEEvNS4_8identityENS4_13SM90_TMA_LOADES1D_vS1E_EENS_8epilogue10collective6detail29Sm90TmaWarpSpecializedAdapterINS1I_15DefaultEpilogueISK_SL_SL_NS1H_6thread17LinearCombinationISK_Li1EffLNS1M_9ScaleType4KindE0ELNS_15FloatRoundStyleE2ESK_EENS1_15EpilogueDefaultEEEEEvvEEEEvNT_6ParamsE,"",@"SHT_CUDA_INFO"
	.sectionflags	@""
	.align	4


	//----- nvinfo : EIATTR_CUDA_API_VERSION
	.align		4
        /*0000*/ 	.byte	0x04, 0x37
        /*0002*/ 	.short	(.L_21 - .L_20)
.L_20:
        /*0004*/ 	.word	0x00000082


	//----- nvinfo : EIATTR_KPARAM_INFO
	.align		4
.L_21:
        /*0008*/ 	.byte	0x04, 0x17
        /*000a*/ 	.short	(.L_23 - .L_22)
.L_22:
        /*000c*/ 	.word	0x00000000
        /*0010*/ 	.short	0x0000
        /*0012*/ 	.short	0x0070
        /*0014*/ 	.byte	0x00, 0xf0, 0x01, 0x10


	//----- nvinfo : EIATTR_SPARSE_MMA_MASK
	.align		4
.L_23:
        /*0018*/ 	.byte	0x03, 0x50
        /*001a*/ 	.short	0x0000


	//----- nvinfo : EIATTR_MAXREG_COUNT
	.align		4
        /*001c*/ 	.byte	0x03, 0x1b
        /*001e*/ 	.short	0x00a8


	//----- nvinfo : EIATTR_NUM_BARRIERS
	.align		4
        /*0020*/ 	.byte	0x02, 0x4c
        /*0022*/ 	.byte	0x01
	.zero		1


	//----- nvinfo : EIATTR_EXTERNS
	.align		4
        /*0024*/ 	.byte	0x04, 0x0f
        /*0026*/ 	.short	(.L_25 - .L_24)


	//   ....[0]....
	.align		4
.L_24:
        /*0028*/ 	.word	index@(__assertfail)


	//----- nvinfo : EIATTR_MERCURY_ISA_VERSION
	.align		4
.L_25:
        /*002c*/ 	.byte	0x03, 0x5f
        /*002e*/ 	.short	0x0101


	//----- nvinfo : EIATTR_INT_WARP_WIDE_INSTR_OFFSETS
	.align		4
        /*0030*/ 	.byte	0x04, 0x31
        /*0032*/ 	.short	(.L_27 - .L_26)


	//   ....[0]....
.L_26:
        /*0034*/ 	.word	0x00000420


	//   ....[1]....
        /*0038*/ 	.word	0x00000440


	//   ....[2]....
        /*003c*/ 	.word	0x00000610


	//   ....[3]....
        /*0040*/ 	.word	0x00001ee0


	//----- nvinfo : EIATTR_COOP_GROUP_MASK_REGIDS
	.align		4
.L_27:
        /*0044*/ 	.byte	0x04, 0x29
        /*0046*/ 	.short	(.L_29 - .L_28)


	//   ....[0]....
.L_28:
        /*0048*/ 	.word	0xffffffff


	//   ....[1]....
        /*004c*/ 	.word	0xffffffff


	//   ....[2]....
        /*0050*/ 	.word	0xffffffff


	//   ....[3]....
        /*0054*/ 	.word	0xffffffff


	//   ....[4]....
        /*0058*/ 	.word	0xffffffff


	//   ....[5]....
        /*005c*/ 	.word	0xffffffff


	//----- nvinfo : EIATTR_COOP_GROUP_INSTR_OFFSETS
	.align		4
.L_29:
        /*0060*/ 	.byte	0x04, 0x28
        /*0062*/ 	.short	(.L_31 - .L_30)


	//   ....[0]....
.L_30:
        /*0064*/ 	.word	0x00000060


	//   ....[1]....
        /*0068*/ 	.word	0x00000070


	//   ....[2]....
        /*006c*/ 	.word	0x00000130


	//   ....[3]....
        /*0070*/ 	.word	0x000002d0


	//   ....[4]....
        /*0074*/ 	.word	0x00000780


	//   ....[5]....
        /*0078*/ 	.word	0x000011d0


	//----- nvinfo : EIATTR_REG_RECONFIG
	.align		4
.L_31:
        /*007c*/ 	.byte	0x01, 0x54
	.zero		2


	//----- nvinfo : EIATTR_SYSCALL_OFFSETS
	.align		4
        /*0080*/ 	.byte	0x04, 0x46
        /*0082*/ 	.short	(.L_33 - .L_32)


	//   ....[0]....
.L_32:
        /*0084*/ 	.word	0x00001390


	//----- nvinfo : EIATTR_MBARRIER_INSTR_OFFSETS
	.align		4
.L_33:
        /*0088*/ 	.byte	0x04, 0x39
        /*008a*/ 	.short	(.L_35 - .L_34)


	//   ....[0]....
.L_34:
        /*008c*/ 	.word	0x00000230
        /*0090*/ 	.word	0x000000ff
        /*0094*/ 	.word	0x00000000
        /*0098*/ 	.short	0x0100
        /*009a*/ 	.byte	0x08
	.zero		1


	//   ....[1]....
        /*009c*/ 	.word	0x00000240
        /*00a0*/ 	.word	0x000000ff
        /*00a4*/ 	.word	0x00000020
        /*00a8*/ 	.short	0x0100
        /*00aa*/ 	.byte	0x08
	.zero		1


	//   ....[2]....
        /*00ac*/ 	.word	0x00000250
        /*00b0*/ 	.word	0x000000ff
        /*00b4*/ 	.word	0x00000008
        /*00b8*/ 	.short	0x0100
        /*00ba*/ 	.byte	0x08
	.zero		1


	//   ....[3]....
        /*00bc*/ 	.word	0x00000260
        /*00c0*/ 	.word	0x000000ff
        /*00c4*/ 	.word	0x00000028
        /*00c8*/ 	.short	0x0100
        /*00ca*/ 	.byte	0x08
	.zero		1


	//   ....[4]....
        /*00cc*/ 	.word	0x00000270
        /*00d0*/ 	.word	0x000000ff
        /*00d4*/ 	.word	0x00000010
        /*00d8*/ 	.short	0x0100
        /*00da*/ 	.byte	0x08
	.zero		1


	//   ....[5]....
        /*00dc*/ 	.word	0x00000280
        /*00e0*/ 	.word	0x000000ff
        /*00e4*/ 	.word	0x00000030
        /*00e8*/ 	.short	0x0100
        /*00ea*/ 	.byte	0x08
	.zero		1


	//   ....[6]....
        /*00ec*/ 	.word	0x00000290
        /*00f0*/ 	.word	0x000000ff
        /*00f4*/ 	.word	0x00000018
        /*00f8*/ 	.short	0x0100
        /*00fa*/ 	.byte	0x08
	.zero		1


	//   ....[7]....
        /*00fc*/ 	.word	0x000002a0
        /*0100*/ 	.word	0x000000ff
        /*0104*/ 	.word	0x00000038
        /*0108*/ 	.short	0x0100
        /*010a*/ 	.byte	0x08
	.zero		1


	//   ....[8]....
        /*010c*/ 	.word	0x00000690
        /*0110*/ 	.word	0x000000ff
        /*0114*/ 	.word	0x00000050
        /*0118*/ 	.short	0x0100
        /*011a*/ 	.byte	0x06
	.zero		1


	//   ....[9]....
        /*011c*/ 	.word	0x00000720
        /*0120*/ 	.word	0x000000ff
        /*0124*/ 	.word	0x00000058
        /*0128*/ 	.short	0x0100
        /*012a*/ 	.byte	0x06
	.zero		1


	//   ....[10]....
        /*012c*/ 	.word	0x00001450
        /*0130*/ 	.word	0x00000003
        /*0134*/ 	.word	0x00000000
        /*0138*/ 	.short	0x010a
        /*013a*/ 	.byte	0x3f
	.zero		1


	//   ....[11]....
        /*013c*/ 	.word	0x00001490
        /*0140*/ 	.word	0x00000003
        /*0144*/ 	.word	0x00000000
        /*0148*/ 	.short	0x010a
        /*014a*/ 	.byte	0x3f
	.zero		1


	//   ....[12]....
        /*014c*/ 	.word	0x000019a0
        /*0150*/ 	.word	0x00000005
        /*0154*/ 	.word	0x00000000
        /*0158*/ 	.short	0x010a
        /*015a*/ 	.byte	0x3f
	.zero		1


	//   ....[13]....
        /*015c*/ 	.word	0x000019e0
        /*0160*/ 	.word	0x00000005
        /*0164*/ 	.word	0x00000000
        /*0168*/ 	.short	0x010a
        /*016a*/ 	.byte	0x3f
	.zero		1


	//   ....[14]....
        /*016c*/ 	.word	0x00001d80
        /*0170*/ 	.word	0x00000005
        /*0174*/ 	.word	0x00000000
        /*0178*/ 	.short	0x0101
        /*017a*/ 	.byte	0x3f
	.zero		1


	//   ....[15]....
        /*017c*/ 	.word	0x00001f60
        /*0180*/ 	.word	0x00000003
        /*0184*/ 	.word	0x00000000
        /*0188*/ 	.short	0x0101
        /*018a*/ 	.byte	0x3f
	.zero		1


	//   ....[16]....
        /*018c*/ 	.word	0x0000b7b0
        /*0190*/ 	.word	0x00000016
        /*0194*/ 	.word	0x00000020
        /*0198*/ 	.short	0x010a
        /*019a*/ 	.byte	0x3f
	.zero		1


	//   ....[17]....
        /*019c*/ 	.word	0x0000bb60
        /*01a0*/ 	.word	0x00000005
        /*01a4*/ 	.word	0x00000058
        /*01a8*/ 	.short	0x0101
        /*01aa*/ 	.byte	0x3f
	.zero		1


	//   ....[18]....
        /*01ac*/ 	.word	0x0000c270
        /*01b0*/ 	.word	0x00000007
        /*01b4*/ 	.word	0x00000000
        /*01b8*/ 	.short	0x010a
        /*01ba*/ 	.byte	0x3f
	.zero		1


	//   ....[19]....
        /*01bc*/ 	.word	0x0000c2f0
        /*01c0*/ 	.word	0x00000008
        /*01c4*/ 	.word	0x00000000
        /*01c8*/ 	.short	0x010a
        /*01ca*/ 	.byte	0x3f
	.zero		1


	//   ....[20]....
        /*01cc*/ 	.word	0x0000c380
        /*01d0*/ 	.word	0x0000000b
        /*01d4*/ 	.word	0x00000000
        /*01d8*/ 	.short	0x010a
        /*01da*/ 	.byte	0x3f
	.zero		1


	//   ....[21]....
        /*01dc*/ 	.word	0x0000c410
        /*01e0*/ 	.word	0x00000003
        /*01e4*/ 	.word	0x00000000
        /*01e8*/ 	.short	0x010a
        /*01ea*/ 	.byte	0x3f
	.zero		1


	//   ....[22]....
        /*01ec*/ 	.word	0x0000c470
        /*01f0*/ 	.word	0x00000003
        /*01f4*/ 	.word	0x00000000
        /*01f8*/ 	.short	0x010a
        /*01fa*/ 	.byte	0x3f
	.zero		1


	//   ....[23]....
        /*01fc*/ 	.word	0x0000c4c0
        /*0200*/ 	.word	0x00000005
        /*0204*/ 	.word	0x00000000
        /*0208*/ 	.short	0x010a
        /*020a*/ 	.byte	0x3f
	.zero		1


	//   ....[24]....
        /*020c*/ 	.word	0x0000c590
        /*0210*/ 	.word	0x00000016
        /*0214*/ 	.word	0x00000020
        /*0218*/ 	.short	0x010a
        /*021a*/ 	.byte	0x3f
	.zero		1


	//   ....[25]....
        /*021c*/ 	.word	0x0000c660
        /*0220*/ 	.word	0x00000007
        /*0224*/ 	.word	0x00000000
        /*0228*/ 	.short	0x010a
        /*022a*/ 	.byte	0x3f
	.zero		1


	//   ....[26]....
        /*022c*/ 	.word	0x0000c6b0
        /*0230*/ 	.word	0x00000008
        /*0234*/ 	.word	0x00000000
        /*0238*/ 	.short	0x010a
        /*023a*/ 	.byte	0x3f
	.zero		1


	//   ....[27]....
        /*023c*/ 	.word	0x0000c700
        /*0240*/ 	.word	0x0000000b
        /*0244*/ 	.word	0x00000000
        /*0248*/ 	.short	0x010a
        /*024a*/ 	.byte	0x3f
	.zero		1


	//----- nvinfo : EIATTR_NUM_MBARRIERS
	.align		4
.L_35:
        /*024c*/ 	.byte	0x03, 0x38
        /*024e*/ 	.short	0x000a


	//----- nvinfo : EIATTR_EXIT_INSTR_OFFSETS
	.align		4
        /*0250*/ 	.byte	0x04, 0x1c
        /*0252*/ 	.short	(.L_37 - .L_36)


	//   ....[0]....
.L_36:
        /*0254*/ 	.word	0x000008e0


	//   ....[1]....
        /*0258*/ 	.word	0x00001100


	//   ....[2]....
        /*025c*/ 	.word	0x0000aed0


	//   ....[3]....
        /*0260*/ 	.word	0x0000b430


	//   ....[4]....
        /*0264*/ 	.word	0x0000c460


	//----- nvinfo : EIATTR_MAX_THREADS
	.align		4
.L_37:
        /*0268*/ 	.byte	0x04, 0x05
        /*026a*/ 	.short	(.L_39 - .L_38)
.L_38:
        /*026c*/ 	.word	0x00000180
        /*0270*/ 	.word	0x00000001
        /*0274*/ 	.word	0x00000001


	//----- nvinfo : EIATTR_CRS_STACK_SIZE
	.align		4
.L_39:
        /*0278*/ 	.byte	0x04, 0x1e
        /*027a*/ 	.short	(.L_41 - .L_40)
.L_40:
        /*027c*/ 	.word	0x00000000


	//----- nvinfo : EIATTR_CBANK_PARAM_SIZE
	.align		4
.L_41:
        /*0280*/ 	.byte	0x03, 0x19
        /*0282*/ 	.short	0x0470


	//----- nvinfo : EIATTR_PARAM_CBANK
	.align		4
        /*0284*/ 	.byte	0x04, 0x0a
        /*0286*/ 	.short	(.L_43 - .L_42)
	.align		4
.L_42:
        /*0288*/ 	.word	index@(.nv.constant0._ZN7cutlass13device_kernelINS_4gemm6kernel13GemmUniversalIN4cute5tupleIJiiiiEEENS1_10collective13CollectiveMmaINS1_34MainloopSm90TmaGmmaWarpSpecializedILi4ENS5_IJNS4_1CILi1EEENSA_ILi2EEESB_EEENS1_35KernelTmaWarpSpecializedCooperativeEEENS5_IJNSA_ILi256EEENSA_ILi128EEENSA_ILi64EEEEEENS_6half_tENS5_IJlSB_lEEESK_SL_NS4_8TiledMMAINS4_8MMA_AtomIJNS4_4SM904GMMA26MMA_64x128x16_F32F16F16_SSILNSP_5MajorE0ELSR_0ELNSP_7ScaleInE1ELSS_1EEEEEENS4_6LayoutINS5_IJSC_SB_SB_EEENS5_IJSB_NSA_ILi0EEESX_EEEEENS5_IJNS4_10UnderscoreES10_S10_EEEEENS4_23SM90_TMA_LOAD_MULTICASTENS4_14ComposedLayoutINS4_7SwizzleILi3ELi4ELi3EEENS4_18smem_ptr_flag_bitsILi16EEENSV_INS5_IJNSA_ILi8EEESI_EEENS5_IJSI_SB_EEEEEEEvNS4_8identityENS4_13SM90_TMA_LOADES1D_vS1E_EENS_8epilogue10collective6detail29Sm90TmaWarpSpecializedAdapterINS1I_15DefaultEpilogueISK_SL_SL_NS1H_6thread17LinearCombinationISK_Li1EffLNS1M_9ScaleType4KindE0ELNS_15FloatRoundStyleE2ESK_EENS1_15EpilogueDefaultEEEEEvvEEEEvNT_6ParamsE)
        /*028c*/ 	.short	0x0210
        /*028e*/ 	.short	0x0470


	//----- nvinfo : EIATTR_SW_WAR
	.align		4
.L_43:
        /*0290*/ 	.byte	0x04, 0x36
        /*0292*/ 	.short	(.L_45 - .L_44)
.L_44:
        /*0294*/ 	.word	0x00000008
.L_45:


//--------------------- .nv.callgraph             --------------------------
	.section	.nv.callgraph,"",@"SHT_CUDA_CALLGRAPH"
	.align	4
	.sectionentsize	8
	.align		4
        /*0000*/ 	.word	0x00000000
	.align		4
        /*0004*/ 	.word	0xffffffff
	.align		4
        /*0008*/ 	.word	index@(_ZN7cutlass13device_kernelINS_4gemm6kernel13GemmUniversalIN4cute5tupleIJiiiiEEENS1_10collective13CollectiveMmaINS1_34MainloopSm90TmaGmmaWarpSpecializedILi4ENS5_IJNS4_1CILi1EEENSA_ILi2EEESB_EEENS1_35KernelTmaWarpSpecializedCooperativeEEENS5_IJNSA_ILi256EEENSA_ILi128EEENSA_ILi64EEEEEENS_6half_tENS5_IJlSB_lEEESK_SL_NS4_8TiledMMAINS4_8MMA_AtomIJNS4_4SM904GMMA26MMA_64x128x16_F32F16F16_SSILNSP_5MajorE0ELSR_0ELNSP_7ScaleInE1ELSS_1EEEEEENS4_6LayoutINS5_IJSC_SB_SB_EEENS5_IJSB_NSA_ILi0EEESX_EEEEENS5_IJNS4_10UnderscoreES10_S10_EEEEENS4_23SM90_TMA_LOAD_MULTICASTENS4_14ComposedLayoutINS4_7SwizzleILi3ELi4ELi3EEENS4_18smem_ptr_flag_bitsILi16EEENSV_INS5_IJNSA_ILi8EEESI_EEENS5_IJSI_SB_EEEEEEEvNS4_8identityENS4_13SM90_TMA_LOADES1D_vS1E_EENS_8epilogue10collective6detail29Sm90TmaWarpSpecializedAdapterINS1I_15DefaultEpilogueISK_SL_SL_NS1H_6thread17LinearCombinationISK_Li1EffLNS1M_9ScaleType4KindE0ELNS_15FloatRoundStyleE2ESK_EENS1_15EpilogueDefaultEEEEEvvEEEEvNT_6ParamsE)
	.align		4
        /*000c*/ 	.word	index@(__assertfail)
	.align		4
        /*0010*/ 	.word	0x00000000
	.align		4
        /*0014*/ 	.word	0xfffffffe
	.align		4
        /*0018*/ 	.word	0x00000000
	.align		4
        /*001c*/ 	.word	0xfffffffd
	.align		4
        /*0020*/ 	.word	0x00000000
	.align		4
        /*0024*/ 	.word	0xfffffffc


//--------------------- .nv.constant4             --------------------------
	.section	.nv.constant4,"a",@progbits
	.align	8
	.align		8
.nv.constant4:
        /*0000*/ 	.dword	__assertfail
	.align		8
        /*0008*/ 	.dword	__unnamed_1
	.align		8
        /*0010*/ 	.dword	_ZN39_INTERNAL_9dc374df_4_k_cu_bbd4f5d6_27024cuda3std3__45__cpo5beginE
	.align		8
        /*0018*/ 	.dword	_ZN39_INTERNAL_9dc374df_4_k_cu_bbd4f5d6_27024cuda3std3__45__cpo3endE
	.align		8
        /*0020*/ 	.dword	_ZN39_INTERNAL_9dc374df_4_k_cu_bbd4f5d6_27024cuda3std3__45__cpo6cbeginE
	.align		8
        /*0028*/ 	.dword	_ZN39_INTERNAL_9dc374df_4_k_cu_bbd4f5d6_27024cuda3std3__45__cpo4cendE
	.align		8
        /*0030*/ 	.dword	_ZN39_INTERNAL_9dc374df_4_k_cu_bbd4f5d6_27024cuda3std3__441_GLOBAL__N__9dc374df_4_k_cu_bbd4f5d6_27026ignoreE
	.align		8
        /*0038*/ 	.dword	_ZN39_INTERNAL_9dc374df_4_k_cu_bbd4f5d6_27024cuda3std3__419piecewise_constructE
	.align		8
        /*0040*/ 	.dword	_ZN39_INTERNAL_9dc374df_4_k_cu_bbd4f5d6_27024cuda3std3__48in_placeE
	.align		8
        /*0048*/ 	.dword	_ZN39_INTERNAL_9dc374df_4_k_cu_bbd4f5d6_27024cuda3std6ranges3__45__cpo4swapE
	.align		8
        /*0050*/ 	.dword	_ZN39_INTERNAL_9dc374df_4_k_cu_bbd4f5d6_27024cuda3std6ranges3__45__cpo9iter_moveE
	.align		8
        /*0058*/ 	.dword	_ZN39_INTERNAL_9dc374df_4_k_cu_bbd4f5d6_27024cute7productE
	.align		8
        /*0060*/ 	.dword	_ZN39_INTERNAL_9dc374df_4_k_cu_bbd4f5d6_27024cute1_E
	.align		8
        /*0068*/ 	.dword	$str$22
	.align		8
        /*0070*/ 	.dword	$str$23


//--------------------- .text._ZN7cutlass13device_kernelINS_4gemm6kernel13GemmUniversalIN4cute5tupleIJiiiiEEENS1_10collective13CollectiveMmaINS1_34MainloopSm90TmaGmmaWarpSpecializedILi4ENS5_IJNS4_1CILi1EEENSA_ILi2EEESB_EEENS1_35KernelTmaWarpSpecializedCooperativeEEENS5_IJNSA_ILi256EEENSA_ILi128EEENSA_ILi64EEEEEENS_6half_tENS5_IJlSB_lEEESK_SL_NS4_8TiledMMAINS4_8MMA_AtomIJNS4_4SM904GMMA26MMA_64x128x16_F32F16F16_SSILNSP_5MajorE0ELSR_0ELNSP_7ScaleInE1ELSS_1EEEEEENS4_6LayoutINS5_IJSC_SB_SB_EEENS5_IJSB_NSA_ILi0EEESX_EEEEENS5_IJNS4_10UnderscoreES10_S10_EEEEENS4_23SM90_TMA_LOAD_MULTICASTENS4_14ComposedLayoutINS4_7SwizzleILi3ELi4ELi3EEENS4_18smem_ptr_flag_bitsILi16EEENSV_INS5_IJNSA_ILi8EEESI_EEENS5_IJSI_SB_EEEEEEEvNS4_8identityENS4_13SM90_TMA_LOADES1D_vS1E_EENS_8epilogue10collective6detail29Sm90TmaWarpSpecializedAdapterINS1I_15DefaultEpilogueISK_SL_SL_NS1H_6thread17LinearCombinationISK_Li1EffLNS1M_9ScaleType4KindE0ELNS_15FloatRoundStyleE2ESK_EENS1_15EpilogueDefaultEEEEEvvEEEEvNT_6ParamsE --------------------------
	.section	.text._ZN7cutlass13device_kernelINS_4gemm6kernel13GemmUniversalIN4cute5tupleIJiiiiEEENS1_10collective13CollectiveMmaINS1_34MainloopSm90TmaGmmaWarpSpecializedILi4ENS5_IJNS4_1CILi1EEENSA_ILi2EEESB_EEENS1_35KernelTmaWarpSpecializedCooperativeEEENS5_IJNSA_ILi256EEENSA_ILi128EEENSA_ILi64EEEEEENS_6half_tENS5_IJlSB_lEEESK_SL_NS4_8TiledMMAINS4_8MMA_AtomIJNS4_4SM904GMMA26MMA_64x128x16_F32F16F16_SSILNSP_5MajorE0ELSR_0ELNSP_7ScaleInE1ELSS_1EEEEEENS4_6LayoutINS5_IJSC_SB_SB_EEENS5_IJSB_NSA_ILi0EEESX_EEEEENS5_IJNS4_10UnderscoreES10_S10_EEEEENS4_23SM90_TMA_LOAD_MULTICASTENS4_14ComposedLayoutINS4_7SwizzleILi3ELi4ELi3EEENS4_18smem_ptr_flag_bitsILi16EEENSV_INS5_IJNSA_ILi8EEESI_EEENS5_IJSI_SB_EEEEEEEvNS4_8identityENS4_13SM90_TMA_LOADES1D_vS1E_EENS_8epilogue10collective6detail29Sm90TmaWarpSpecializedAdapterINS1I_15DefaultEpilogueISK_SL_SL_NS1H_6thread17LinearCombinationISK_Li1EffLNS1M_9ScaleType4KindE0ELNS_15FloatRoundStyleE2ESK_EENS1_15EpilogueDefaultEEEEEvvEEEEvNT_6ParamsE,"ax",@progbits
	.align	128
.text._ZN7cutlass13device_kernelINS_4gemm6kernel13GemmUniversalIN4cute5tupleIJiiiiEEENS1_10collective13CollectiveMmaINS1_34MainloopSm90TmaGmmaWarpSpecializedILi4ENS5_IJNS4_1CILi1EEENSA_ILi2EEESB_EEENS1_35KernelTmaWarpSpecializedCooperativeEEENS5_IJNSA_ILi256EEENSA_ILi128EEENSA_ILi64EEEEEENS_6half_tENS5_IJlSB_lEEESK_SL_NS4_8TiledMMAINS4_8MMA_AtomIJNS4_4SM904GMMA26MMA_64x128x16_F32F16F16_SSILNSP_5MajorE0ELSR_0ELNSP_7ScaleInE1ELSS_1EEEEEENS4_6LayoutINS5_IJSC_SB_SB_EEENS5_IJSB_NSA_ILi0EEESX_EEEEENS5_IJNS4_10UnderscoreES10_S10_EEEEENS4_23SM90_TMA_LOAD_MULTICASTENS4_14ComposedLayoutINS4_7SwizzleILi3ELi4ELi3EEENS4_18smem_ptr_flag_bitsILi16EEENSV_INS5_IJNSA_ILi8EEESI_EEENS5_IJSI_SB_EEEEEEEvNS4_8identityENS4_13SM90_TMA_LOADES1D_vS1E_EENS_8epilogue10collective6detail29Sm90TmaWarpSpecializedAdapterINS1I_15DefaultEpilogueISK_SL_SL_NS1H_6thread17LinearCombinationISK_Li1EffLNS1M_9ScaleType4KindE0ELNS_15FloatRoundStyleE2ESK_EENS1_15EpilogueDefaultEEEEEvvEEEEvNT_6ParamsE:
        .type           _ZN7cutlass13device_kernelINS_4gemm6kernel13GemmUniversalIN4cute5tupleIJiiiiEEENS1_10collective13CollectiveMmaINS1_34MainloopSm90TmaGmmaWarpSpecializedILi4ENS5_IJNS4_1CILi1EEENSA_ILi2EEESB_EEENS1_35KernelTmaWarpSpecializedCooperativeEEENS5_IJNSA_ILi256EEENSA_ILi128EEENSA_ILi64EEEEEENS_6half_tENS5_IJlSB_lEEESK_SL_NS4_8TiledMMAINS4_8MMA_AtomIJNS4_4SM904GMMA26MMA_64x128x16_F32F16F16_SSILNSP_5MajorE0ELSR_0ELNSP_7ScaleInE1ELSS_1EEEEEENS4_6LayoutINS5_IJSC_SB_SB_EEENS5_IJSB_NSA_ILi0EEESX_EEEEENS5_IJNS4_10UnderscoreES10_S10_EEEEENS4_23SM90_TMA_LOAD_MULTICASTENS4_14ComposedLayoutINS4_7SwizzleILi3ELi4ELi3EEENS4_18smem_ptr_flag_bitsILi16EEENSV_INS5_IJNSA_ILi8EEESI_EEENS5_IJSI_SB_EEEEEEEvNS4_8identityENS4_13SM90_TMA_LOADES1D_vS1E_EENS_8epilogue10collective6detail29Sm90TmaWarpSpecializedAdapterINS1I_15DefaultEpilogueISK_SL_SL_NS1H_6thread17LinearCombinationISK_Li1EffLNS1M_9ScaleType4KindE0ELNS_15FloatRoundStyleE2ESK_EENS1_15EpilogueDefaultEEEEEvvEEEEvNT_6ParamsE,@function
        .size           _ZN7cutlass13device_kernelINS_4gemm6kernel13GemmUniversalIN4cute5tupleIJiiiiEEENS1_10collective13CollectiveMmaINS1_34MainloopSm90TmaGmmaWarpSpecializedILi4ENS5_IJNS4_1CILi1EEENSA_ILi2EEESB_EEENS1_35KernelTmaWarpSpecializedCooperativeEEENS5_IJNSA_ILi256EEENSA_ILi128EEENSA_ILi64EEEEEENS_6half_tENS5_IJlSB_lEEESK_SL_NS4_8TiledMMAINS4_8MMA_AtomIJNS4_4SM904GMMA26MMA_64x128x16_F32F16F16_SSILNSP_5MajorE0ELSR_0ELNSP_7ScaleInE1ELSS_1EEEEEENS4_6LayoutINS5_IJSC_SB_SB_EEENS5_IJSB_NSA_ILi0EEESX_EEEEENS5_IJNS4_10UnderscoreES10_S10_EEEEENS4_23SM90_TMA_LOAD_MULTICASTENS4_14ComposedLayoutINS4_7SwizzleILi3ELi4ELi3EEENS4_18smem_ptr_flag_bitsILi16EEENSV_INS5_IJNSA_ILi8EEESI_EEENS5_IJSI_SB_EEEEEEEvNS4_8identityENS4_13SM90_TMA_LOADES1D_vS1E_EENS_8epilogue10collective6detail29Sm90TmaWarpSpecializedAdapterINS1I_15DefaultEpilogueISK_SL_SL_NS1H_6thread17LinearCombinationISK_Li1EffLNS1M_9ScaleType4KindE0ELNS_15FloatRoundStyleE2ESK_EENS1_15EpilogueDefaultEEEEEvvEEEEvNT_6ParamsE,(.L_x_323 - _ZN7cutlass13device_kernelINS_4gemm6kernel13GemmUniversalIN4cute5tupleIJiiiiEEENS1_10collective13CollectiveMmaINS1_34MainloopSm90TmaGmmaWarpSpecializedILi4ENS5_IJNS4_1CILi1EEENSA_ILi2EEESB_EEENS1_35KernelTmaWarpSpecializedCooperativeEEENS5_IJNSA_ILi256EEENSA_ILi128EEENSA_ILi64EEEEEENS_6half_tENS5_IJlSB_lEEESK_SL_NS4_8TiledMMAINS4_8MMA_AtomIJNS4_4SM904GMMA26MMA_64x128x16_F32F16F16_SSILNSP_5MajorE0ELSR_0ELNSP_7ScaleInE1ELSS_1EEEEEENS4_6LayoutINS5_IJSC_SB_SB_EEENS5_IJSB_NSA_ILi0EEESX_EEEEENS5_IJNS4_10UnderscoreES10_S10_EEEEENS4_23SM90_TMA_LOAD_MULTICASTENS4_14ComposedLayoutINS4_7SwizzleILi3ELi4ELi3EEENS4_18smem_ptr_flag_bitsILi16EEENSV_INS5_IJNSA_ILi8EEESI_EEENS5_IJSI_SB_EEEEEEEvNS4_8identityENS4_13SM90_TMA_LOADES1D_vS1E_EENS_8epilogue10collective6detail29Sm90TmaWarpSpecializedAdapterINS1I_15DefaultEpilogueISK_SL_SL_NS1H_6thread17LinearCombinationISK_Li1EffLNS1M_9ScaleType4KindE0ELNS_15FloatRoundStyleE2ESK_EENS1_15EpilogueDefaultEEEEEvvEEEEvNT_6ParamsE)
        .other          _ZN7cutlass13device_kernelINS_4gemm6kernel13GemmUniversalIN4cute5tupleIJiiiiEEENS1_10collective13CollectiveMmaINS1_34MainloopSm90TmaGmmaWarpSpecializedILi4ENS5_IJNS4_1CILi1EEENSA_ILi2EEESB_EEENS1_35KernelTmaWarpSpecializedCooperativeEEENS5_IJNSA_ILi256EEENSA_ILi128EEENSA_ILi64EEEEEENS_6half_tENS5_IJlSB_lEEESK_SL_NS4_8TiledMMAINS4_8MMA_AtomIJNS4_4SM904GMMA26MMA_64x128x16_F32F16F16_SSILNSP_5MajorE0ELSR_0ELNSP_7ScaleInE1ELSS_1EEEEEENS4_6LayoutINS5_IJSC_SB_SB_EEENS5_IJSB_NSA_ILi0EEESX_EEEEENS5_IJNS4_10UnderscoreES10_S10_EEEEENS4_23SM90_TMA_LOAD_MULTICASTENS4_14ComposedLayoutINS4_7SwizzleILi3ELi4ELi3EEENS4_18smem_ptr_flag_bitsILi16EEENSV_INS5_IJNSA_ILi8EEESI_EEENS5_IJSI_SB_EEEEEEEvNS4_8identityENS4_13SM90_TMA_LOADES1D_vS1E_EENS_8epilogue10collective6detail29Sm90TmaWarpSpecializedAdapterINS1I_15DefaultEpilogueISK_SL_SL_NS1H_6thread17LinearCombinationISK_Li1EffLNS1M_9ScaleType4KindE0ELNS_15FloatRoundStyleE2ESK_EENS1_15EpilogueDefaultEEEEEvvEEEEvNT_6ParamsE,@"STO_CUDA_ENTRY STV_DEFAULT"
_ZN7cutlass13device_kernelINS_4gemm6kernel13GemmUniversalIN4cute5tupleIJiiiiEEENS1_10collective13CollectiveMmaINS1_34MainloopSm90TmaGmmaWarpSpecializedILi4ENS5_IJNS4_1CILi1EEENSA_ILi2EEESB_EEENS1_35KernelTmaWarpSpecializedCooperativeEEENS5_IJNSA_ILi256EEENSA_ILi128EEENSA_ILi64EEEEEENS_6half_tENS5_IJlSB_lEEESK_SL_NS4_8TiledMMAINS4_8MMA_AtomIJNS4_4SM904GMMA26MMA_64x128x16_F32F16F16_SSILNSP_5MajorE0ELSR_0ELNSP_7ScaleInE1ELSS_1EEEEEENS4_6LayoutINS5_IJSC_SB_SB_EEENS5_IJSB_NSA_ILi0EEESX_EEEEENS5_IJNS4_10UnderscoreES10_S10_EEEEENS4_23SM90_TMA_LOAD_MULTICASTENS4_14ComposedLayoutINS4_7SwizzleILi3ELi4ELi3EEENS4_18smem_ptr_flag_bitsILi16EEENSV_INS5_IJNSA_ILi8EEESI_EEENS5_IJSI_SB_EEEEEEEvNS4_8identityENS4_13SM90_TMA_LOADES1D_vS1E_EENS_8epilogue10collective6detail29Sm90TmaWarpSpecializedAdapterINS1I_15DefaultEpilogueISK_SL_SL_NS1H_6thread17LinearCombinationISK_Li1EffLNS1M_9ScaleType4KindE0ELNS_15FloatRoundStyleE2ESK_EENS1_15EpilogueDefaultEEEEEvvEEEEvNT_6ParamsE:
[----:B------:R-:W0:Y:S01]  /*0000*/  LDC R1, c[0x0][0x28] ;  /* 0x00000a00ff017b82 */ /* 0x000e220000000800 */
[----:B------:R-:W1:Y:S01]  /*0010*/  S2R R18, SR_TID.X ;  /* 0x0000000000127919 */ /* 0x000e620000002100 */
[----:B------:R-:W-:Y:S01]  /*0020*/  ELECT P0, URZ, PT ;  /* 0x00000000003f782f */ /* 0x000fe20003800000 */
[----:B------:R-:W-:Y:S01]  /*0030*/  BSSY B0, `(.L_x_0) ;  /* 0x000000f000007945 */ /* 0x000fe20003800000 */
[--C-:B-1----:R-:W-:Y:S02]  /*0040*/  SHF.R.U32.HI R0, RZ, 0x5, R18.reuse ;  /* 0x00000005ff007819 */ /* 0x102fe40000011612 */
[----:B------:R-:W-:-:S03]  /*0050*/  SHF.R.U32.HI R3, RZ, 0x7, R18 ;  /* 0x00000007ff037819 */ /* 0x000fc60000011612 */
[----:B------:R-:W1:Y:S04]  /*0060*/  SHFL.IDX PT, R2, R0, RZ, 0x1f ;  /* 0x00001fff00027589 */ /* 0x000e6800000e0000 */
[----:B------:R2:W3:Y:S01]  /*0070*/  SHFL.IDX PT, R5, R3, RZ, 0x1f ;  /* 0x00001fff03057589 */ /* 0x0004e200000e0000 */
[----:B-1----:R-:W-:-:S13]  /*0080*/  ISETP.NE.OR P0, PT, R2, RZ, !P0 ;  /* 0x000000ff0200720c */ /* 0x002fda0004705670 */
[----:B0-23--:R-:W-:Y:S05]  /*0090*/  @P0 BRA `(.L_x_1) ;  /* 0x0000000000200947 */ /* 0x00dfea0003800000 */
[----:B------:R-:W-:Y:S02]  /*00a0*/  ULDC.64 UR4, c[0x0][0x198] ;  /* 0x0000660000047ab9 */ /* 0x000fe40000000a00 */
[----:B------:R-:W-:Y:S02]  /*00b0*/  UIADD3 UR6, UP0, UR4, 0xf0, URZ ;  /* 0x000000f004067890 */ /* 0x000fe4000ff1e03f */
[----:B------:R-:W-:Y:S02]  /*00c0*/  UIADD3 UR4, UP1, UR4, 0x1f0, URZ ;  /* 0x000001f004047890 */ /* 0x000fe4000ff3e03f */
[----:B------:R-:W-:Y:S02]  /*00d0*/  UIADD3.X UR7, URZ, UR5, URZ, UP0, !UPT ;  /* 0x000000053f077290 */ /* 0x000fe400087fe43f */
[----:B------:R-:W-:-:S07]  /*00e0*/  UIADD3.X UR5, URZ, UR5, URZ, UP1, !UPT ;  /* 0x000000053f057290 */ /* 0x000fce0008ffe43f */
[----:B------:R0:W-:Y:S02]  /*00f0*/  UTMACCTL.PF [UR6] ;  /* 0x00000000060079b9 */ /* 0x0001e40008040000 */
[----:B------:R0:W-:Y:S02]  /*0100*/  UTMACCTL.PF [UR4] ;  /* 0x00000000040079b9 */ /* 0x0001e40008040000 */
[----:B0-----:R-:W-:Y:S01]  /*0110*/  NOP ;  /* 0x0000000000007918 */ /* 0x001fe20000000000 */
.L_x_1:
[----:B------:R-:W-:Y:S05]  /*0120*/  BSYNC B0 ;  /* 0x0000000000007941 */ /* 0x000fea0003800000 */
.L_x_0:
[----:B------:R-:W0:Y:S02]  /*0130*/  SHFL.IDX PT, R3, R0, RZ, 0x1f ;  /* 0x00001fff00037589 */ /* 0x000e2400000e0000 */
[----:B0-----:R-:W-:-:S13]  /*0140*/  ISETP.NE.AND P0, PT, R3, RZ, PT ;  /* 0x000000ff0300720c */ /* 0x001fda0003f05270 */
[----:B------:R-:W-:Y:S05]  /*0150*/  @P0 BRA `(.L_x_2) ;  /* 0x0000000000580947 */ /* 0x000fea0003800000 */
[----:B------:R-:W0:Y:S01]  /*0160*/  S2UR UR8, SR_CgaCtaId ;  /* 0x00000000000879c3 */ /* 0x000e220000008800 */
[----:B------:R-:W-:Y:S01]  /*0170*/  UMOV UR4, 0x400 ;  /* 0x0000040000047882 */ /* 0x000fe20000000000 */
[----:B------:R-:W-:Y:S01]  /*0180*/  UMOV UR5, 0x1 ;  /* 0x0000000100057882 */ /* 0x000fe20000000000 */
[----:B------:R-:W-:Y:S01]  /*0190*/  UMOV UR6, 0x4 ;  /* 0x0000000400067882 */ /* 0x000fe20000000000 */
[----:B------:R-:W-:Y:S01]  /*01a0*/  ELECT P0, URZ, PT ;  /* 0x00000000003f782f */ /* 0x000fe20003800000 */
[----:B------:R-:W-:-:S04]  /*01b0*/  UIADD3 UR6, -UR6, 0x100000, URZ ;  /* 0x0010000006067890 */ /* 0x000fc8000fffe13f */
[----:B------:R-:W-:Y:S02]  /*01c0*/  USHF.L.U32 UR7, UR6, 0xb, URZ ;  /* 0x0000000b06077899 */ /* 0x000fe4000800063f */
[----:B------:R-:W-:Y:S02]  /*01d0*/  USHF.L.U32 UR6, UR6, 0x1, URZ ;  /* 0x0000000106067899 */ /* 0x000fe4000800063f */
[----:B0-----:R-:W-:Y:S02]  /*01e0*/  ULEA UR8, UR8, UR4, 0x18 ;  /* 0x0000000408087291 */ /* 0x001fe4000f8ec03f */
[----:B------:R-:W-:-:S04]  /*01f0*/  UIADD3 UR4, -UR5, 0x100000, URZ ;  /* 0x0010000005047890 */ /* 0x000fc8000fffe13f */
[----:B------:R-:W-:Y:S02]  /*0200*/  USHF.L.U32 UR5, UR4, 0xb, URZ ;  /* 0x0000000b04057899 */ /* 0x000fe4000800063f */
[----:B------:R-:W-:Y:S01]  /*0210*/  USHF.L.U32 UR4, UR4, 0x1, URZ ;  /* 0x0000000104047899 */ /* 0x000fe2000800063f */
[----:B------:R-:W0:Y:S11]  /*0220*/  FENCE.VIEW.ASYNC.S ;  /* 0x00000000000073c6 */ /* 0x000e360000000000 */
[----:B0-----:R0:W1:Y:S01]  /*0230*/  SYNCS.EXCH.64 URZ, [UR8], UR4 ;  /* 0x00000004083f75b2 */ /* 0x0010620008000100 */
[----:B------:R0:W2:Y:S01]  /*0240*/  SYNCS.EXCH.64 URZ, [UR8+0x20], UR6 ;  /* 0x00002006083f75b2 */ /* 0x0000a20008000100 */
[----:B------:R0:W3:Y:S01]  /*0250*/  SYNCS.EXCH.64 URZ, [UR8+0x8], UR4 ;  /* 0x00000804083f75b2 */ /* 0x0000e20008000100 */
[----:B------:R0:W4:Y:S01]  /*0260*/  SYNCS.EXCH.64 URZ, [UR8+0x28], UR6 ;  /* 0x00002806083f75b2 */ /* 0x0001220008000100 */
[----:B------:R0:W0:Y:S01]  /*0270*/  SYNCS.EXCH.64 URZ, [UR8+0x10], UR4 ;  /* 0x00001004083f75b2 */ /* 0x0000220008000100 */
[----:B------:R0:W0:Y:S01]  /*0280*/  SYNCS.EXCH.64 URZ, [UR8+0x30], UR6 ;  /* 0x00003006083f75b2 */ /* 0x0000220008000100 */
[----:B------:R0:W0:Y:S01]  /*0290*/  SYNCS.EXCH.64 URZ, [UR8+0x18], UR4 ;  /* 0x00001804083f75b2 */ /* 0x0000220008000100 */
[----:B------:R0:W0:Y:S01]  /*02a0*/  SYNCS.EXCH.64 URZ, [UR8+0x38], UR6 ;  /* 0x00003806083f75b2 */ /* 0x0000220008000100 */
[----:B------:R-:W-:Y:S01]  /*02b0*/  NOP ;  /* 0x0000000000007918 */ /* 0x000fe20000000000 */
.L_x_2:
[----:B------:R-:W-:Y:S01]  /*02c0*/  SHF.R.S32.HI R7, RZ, 0x1f, R18 ;  /* 0x0000001fff077819 */ /* 0x000fe20000011412 */
[----:B------:R-:W5:Y:S01]  /*02d0*/  SHFL.IDX PT, R0, R0, RZ, 0x1f ;  /* 0x00001fff00007589 */ /* 0x000f6200000e0000 */
[----:B0-----:R-:W0:Y:S01]  /*02e0*/  S2UR UR8, SR_CTAID.X ;  /* 0x00000000000879c3 */ /* 0x001e220000002500 */
[----:B------:R-:W-:Y:S02]  /*02f0*/  ELECT P0, URZ, PT ;  /* 0x00000000003f782f */ /* 0x000fe40003800000 */
[----:B------:R-:W-:Y:S01]  /*0300*/  LEA.HI R7, R7, R18, RZ, 0x7 ;  /* 0x0000001207077211 */ /* 0x000fe200078f38ff */
[----:B------:R-:W1:Y:S01]  /*0310*/  S2R R4, SR_CTAID.Y ;  /* 0x0000000000047919 */ /* 0x000e620000002600 */
[----:B------:R-:W-:Y:S01]  /*0320*/  ULDC UR4, c[0x0][0x154] ;  /* 0x0000550000047ab9 */ /* 0x000fe20000000800 */
[----:B------:R-:W-:Y:S01]  /*0330*/  NOP ;  /* 0x0000000000007918 */ /* 0x000fe20000000000 */
[----:B------:R-:W-:Y:S01]  /*0340*/  LOP3.LUT R7, R7, 0xffffff80, RZ, 0xc0, !PT ;  /* 0xffffff8007077812 */ /* 0x000fe200078ec0ff */
[----:B------:R-:W-:Y:S01]  /*0350*/  NOP ;  /* 0x0000000000007918 */ /* 0x000fe20000000000 */
[----:B------:R-:W2:Y:S03]  /*0360*/  LDC R12, c[0x0][0x140] ;  /* 0x00005000ff0c7b82 */ /* 0x000ea60000000800 */
[----:B------:R-:W-:-:S05]  /*0370*/  IMAD.IADD R7, R18, 0x1, -R7 ;  /* 0x0000000112077824 */ /* 0x000fca00078e0a07 */
[----:B------:R-:W-:Y:S02]  /*0380*/  SHF.R.S32.HI R6, RZ, 0x1f, R7 ;  /* 0x0000001fff067819 */ /* 0x000fe40000011407 */
[----:B------:R-:W-:Y:S02]  /*0390*/  LOP3.LUT P2, RZ, R7, 0x7, RZ, 0xc0, !PT ;  /* 0x0000000707ff7812 */ /* 0x000fe4000784c0ff */
[----:B------:R-:W-:Y:S02]  /*03a0*/  LEA.HI R6, R6, R7, RZ, 0x3 ;  /* 0x0000000706067211 */ /* 0x000fe400078f18ff */
[----:B-----5:R-:W-:Y:S02]  /*03b0*/  ISETP.NE.OR P0, PT, R0, RZ, !P0 ;  /* 0x000000ff0000720c */ /* 0x020fe40004705670 */
[--C-:B------:R-:W-:Y:S02]  /*03c0*/  SHF.R.S32.HI R0, RZ, 0x3, R6.reuse ;  /* 0x00000003ff007819 */ /* 0x100fe40000011406 */
[----:B------:R-:W-:-:S02]  /*03d0*/  SHF.R.S32.HI R9, RZ, 0x1f, R6 ;  /* 0x0000001fff097819 */ /* 0x000fc40000011406 */
[----:B------:R-:W-:Y:S02]  /*03e0*/  SHF.R.S32.HI R6, RZ, 0x1f, R3 ;  /* 0x0000001fff067819 */ /* 0x000fe40000011403 */
[----:B------:R-:W-:Y:S02]  /*03f0*/  LEA.HI R9, R9, R0, RZ, 0x2 ;  /* 0x0000000009097211 */ /* 0x000fe400078f10ff */
[----:B------:R-:W-:Y:S02]  /*0400*/  LEA.HI R6, R6, R3, RZ, 0x2 ;  /* 0x0000000306067211 */ /* 0x000fe400078f10ff */
[----:B-1----:R-:W-:Y:S01]  /*0410*/  I2FP.F32.U32 R8, R4 ;  /* 0x0000000400087245 */ /* 0x002fe20000201000 */
[----:B------:R-:W-:Y:S01]  /*0420*/  VOTEU.ALL UP0, P0 ;  /* 0x00000000003f7886 */ /* 0x000fe20000000000 */
[----:B------:R-:W-:Y:S01]  /*0430*/  LOP3.LUT R6, R6, 0x3ffffffc, RZ, 0xc0, !PT ;  /* 0x3ffffffc06067812 */ /* 0x000fe200078ec0ff */
[----:B------:R-:W-:Y:S01]  /*0440*/  VOTEU.ALL UP1, P0 ;  /* 0x00000000003f7886 */ /* 0x000fe20000020000 */
[----:B------:R-:W-:Y:S01]  /*0450*/  LOP3.LUT R9, R9, 0xfffffffc, RZ, 0xc0, !PT ;  /* 0xfffffffc09097812 */ /* 0x000fe200078ec0ff */
[----:B------:R-:W-:Y:S01]  /*0460*/  FMUL R10, R8, UR4 ;  /* 0x00000004080a7c20 */ /* 0x000fe20008400000 */
[----:B------:R-:W1:Y:S01]  /*0470*/  @!UP0 S2UR UR7, SR_CgaCtaId ;  /* 0x00000000000789c3 */ /* 0x000e620000008800 */
[----:B------:R-:W-:Y:S01]  /*0480*/  IMAD.IADD R11, R3, 0x1, -R6 ;  /* 0x00000001030b7824 */ /* 0x000fe200078e0a06 */
[----:B0-----:R-:W-:Y:S01]  /*0490*/  I2FP.F32.U32 R6, UR8 ;  /* 0x0000000800067c45 */ /* 0x001fe20008201000 */
[----:B------:R-:W-:Y:S01]  /*04a0*/  IMAD.IADD R0, R0, 0x1, -R9 ;  /* 0x0000000100007824 */ /* 0x000fe200078e0a09 */
[----:B------:R-:W-:Y:S01]  /*04b0*/  ULDC UR4, c[0x0][0x150] ;  /* 0x0000540000047ab9 */ /* 0x000fe20000000800 */
[----:B------:R-:W0:Y:S01]  /*04c0*/  F2I.U32.TRUNC.NTZ R10, R10 ;  /* 0x0000000a000a7305 */ /* 0x000e22000020f000 */
[----:B------:R-:W-:Y:S01]  /*04d0*/  SHF.R.S32.HI R3, RZ, 0x1f, R2 ;  /* 0x0000001fff037819 */ /* 0x000fe20000011402 */
[----:B------:R-:W-:Y:S01]  /*04e0*/  FMUL R6, R6, UR4 ;  /* 0x0000000406067c20 */ /* 0x000fe20008400000 */
[----:B------:R-:W5:Y:S01]  /*04f0*/  LDC R9, c[0x0][0x148] ;  /* 0x00005200ff097b82 */ /* 0x000f620000000800 */
[----:B------:R-:W-:Y:S01]  /*0500*/  IMAD R11, R11, 0x4, R0 ;  /* 0x000000040b0b7824 */ /* 0x000fe200078e0200 */
[----:B------:R-:W-:Y:S01]  /*0510*/  LEA.HI R3, R3, R2, RZ, 0x2 ;  /* 0x0000000203037211 */ /* 0x000fe200078f10ff */
[----:B------:R-:W-:Y:S01]  /*0520*/  UMOV UR4, 0x20 ;  /* 0x0000002000047882 */ /* 0x000fe20000000000 */
[----:B------:R-:W-:Y:S01]  /*0530*/  @!UP0 UMOV UR6, 0x400 ;  /* 0x0000040000068882 */ /* 0x000fe20000000000 */
[----:B------:R-:W3:Y:S01]  /*0540*/  F2I.U32.TRUNC.NTZ R6, R6 ;  /* 0x0000000600067305 */ /* 0x000ee2000020f000 */
[----:B------:R-:W-:Y:S01]  /*0550*/  LOP3.LUT R3, R3, 0xfffffffc, RZ, 0xc0, !PT ;  /* 0xfffffffc03037812 */ /* 0x000fe200078ec0ff */
[----:B------:R-:W-:Y:S01]  /*0560*/  IMAD.SHL.U32 R22, R11, 0x4, RZ ;  /* 0x000000040b167824 */ /* 0x000fe200078e00ff */
[----:B------:R-:W4:Y:S01]  /*0570*/  LDC R8, c[0x0][0x144] ;  /* 0x00005100ff087b82 */ /* 0x000f220000000800 */
[----:B------:R-:W-:-:S04]  /*0580*/  @!UP0 UIADD3 UR4, -UR4, 0x100000, URZ ;  /* 0x0010000004048890 */ /* 0x000fc8000fffe13f */
[----:B------:R-:W-:Y:S02]  /*0590*/  @!UP0 USHF.L.U32 UR5, UR4, 0xb, URZ ;  /* 0x0000000b04058899 */ /* 0x000fe4000800063f */
[----:B------:R-:W-:Y:S01]  /*05a0*/  @!UP0 USHF.L.U32 UR4, UR4, 0x1, URZ ;  /* 0x0000000104048899 */ /* 0x000fe2000800063f */
[----:B--2---:R-:W-:Y:S01]  /*05b0*/  ISETP.EQ.U32.AND P3, PT, R12, 0x1, PT ;  /* 0x000000010c00780c */ /* 0x004fe20003f62070 */
[----:B------:R-:W-:Y:S01]  /*05c0*/  IMAD.IADD R0, R2, 0x1, -R3 ;  /* 0x0000000102007824 */ /* 0x000fe200078e0a03 */
[----:B------:R-:W-:Y:S01]  /*05d0*/  LOP3.LUT R22, R11, 0xc, R22, 0x78, !PT ;  /* 0x0000000c0b167812 */ /* 0x000fe200078e7816 */
[----:B0-----:R-:W-:Y:S01]  /*05e0*/  IMAD.MOV R14, RZ, RZ, -R10 ;  /* 0x000000ffff0e7224 */ /* 0x001fe200078e0a0a */
[----:B-1----:R-:W-:Y:S02]  /*05f0*/  @!UP0 ULEA UR6, UR7, UR6, 0x18 ;  /* 0x0000000607068291 */ /* 0x002fe4000f8ec03f */
[----:B------:R-:W-:Y:S01]  /*0600*/  ISETP.NE.AND P1, PT, R0, 0x3, PT ;  /* 0x000000030000780c */ /* 0x000fe20003f25270 */
[----:B------:R-:W-:Y:S01]  /*0610*/  VOTEU.ALL UP0, P0 ;  /* 0x00000000003f7886 */ /* 0x000fe20000000000 */
[----:B------:R-:W-:Y:S01]  /*0620*/  ISETP.LT.U32.AND P0, PT, R22, 0x2, !P2 ;  /* 0x000000021600780c */ /* 0x000fe20005701070 */
[----:B---3--:R-:W-:Y:S01]  /*0630*/  IMAD.MOV R3, RZ, RZ, -R6 ;  /* 0x000000ffff037224 */ /* 0x008fe200078e0a06 */
[----:B------:R-:W-:-:S02]  /*0640*/  ISETP.EQ.OR P1, PT, R0, RZ, !P1 ;  /* 0x000000ff0000720c */ /* 0x000fc40004f22670 */
[----:B------:R-:W-:Y:S01]  /*0650*/  ISETP.NE.AND P2, PT, R5, RZ, PT ;  /* 0x000000ff0500720c */ /* 0x000fe20003f45270 */
[----:B-----5:R-:W-:Y:S01]  /*0660*/  IMAD R7, R9, R14, R4 ;  /* 0x0000000e09077224 */ /* 0x020fe200078e0204 */
[----:B------:R-:W-:Y:S01]  /*0670*/  ISETP.EQ.AND P1, PT, R5, RZ, P1 ;  /* 0x000000ff0500720c */ /* 0x000fe20000f22270 */
[----:B------:R-:W0:Y:S02]  /*0680*/  FENCE.VIEW.ASYNC.S ;  /* 0x00000000000073c6 */ /* 0x000e240000000000 */
[----:B0-----:R0:W1:Y:S01]  /*0690*/  @!UP0 SYNCS.EXCH.64 URZ, [UR6+0x50], UR4 ;  /* 0x00005004063f85b2 */ /* 0x0010620008000100 */
[----:B------:R-:W-:Y:S02]  /*06a0*/  ISETP.NE.AND P4, PT, R7, R22, PT ;  /* 0x000000160700720c */ /* 0x000fe40003f85270 */
[----:B------:R-:W-:Y:S01]  /*06b0*/  SEL R19, RZ, 0x1, !P1 ;  /* 0x00000001ff137807 */ /* 0x000fe20004800000 */
[----:B----4-:R-:W-:Y:S02]  /*06c0*/  IMAD R3, R8, R3, UR8 ;  /* 0x0000000808037e24 */ /* 0x010fe4000f8e0203 */
[----:B------:R-:W-:-:S03]  /*06d0*/  VIADD R8, R5, 0xffffffff ;  /* 0xffffffff05087836 */ /* 0x000fc60000000000 */
[----:B------:R-:W-:Y:S02]  /*06e0*/  ISETP.EQ.OR P4, PT, R3, RZ, !P4 ;  /* 0x000000ff0300720c */ /* 0x000fe40006782670 */
[----:B------:R-:W-:Y:S02]  /*06f0*/  ISETP.GE.U32.AND P5, PT, R8, 0x2, PT ;  /* 0x000000020800780c */ /* 0x000fe40003fa6070 */
[----:B------:R-:W-:Y:S02]  /*0700*/  PLOP3.LUT P0, PT, P0, P4, PT, 0x80, 0x0 ;  /* 0x000000000000781c */ /* 0x000fe40000709070 */
[----:B------:R-:W-:Y:S01]  /*0710*/  SEL R19, R19, 0x2, P5 ;  /* 0x0000000213137807 */ /* 0x000fe20002800000 */
[----:B------:R0:W2:Y:S01]  /*0720*/  @!UP1 SYNCS.EXCH.64 URZ, [UR6+0x58], UR4 ;  /* 0x00005804063f95b2 */ /* 0x0000a20008000100 */
[----:B------:R-:W-:Y:S01]  /*0730*/  P2R R156, PR, RZ, 0x1 ;  /* 0x00000001ff9c7803 */ /* 0x000fe20000000000 */
[----:B------:R-:W-:Y:S01]  /*0740*/  NOP ;  /* 0x0000000000007918 */ /* 0x000fe20000000000 */
[----:B------:R-:W-:Y:S07]  /*0750*/  @!P3 BRA `(.L_x_3) ;  /* 0x000000000008b947 */ /* 0x000fee0003800000 */
[----:B-12---:R-:W-:Y:S01]  /*0760*/  UCGABAR_ARV ;  /* 0x00000000000079c7 */ /* 0x006fe20008000000 */
[----:B------:R-:W-:Y:S05]  /*0770*/  BRA `(.L_x_4) ;  /* 0x0000000000047947 */ /* 0x000fea0003800000 */
.L_x_3:
[----:B-12---:R-:W-:Y:S01]  /*0780*/  NOP ;  /* 0x0000000000007918 */ /* 0x006fe20000000000 */
.L_x_4:
[----:B------:R-:W1:Y:S01]  /*0790*/  LDC R2, c[0x0][0x65c] ;  /* 0x00019700ff027b82 */ /* 0x000e620000000800 */
[----:B------:R-:W-:Y:S01]  /*07a0*/  MOV R6, UR8 ;  /* 0x0000000800067c02 */ /* 0x000fe20008000f00 */
[----:B------:R-:W-:Y:S01]  /*07b0*/  IMAD.MOV.U32 R7, RZ, RZ, RZ ;  /* 0x000000ffff077224 */ /* 0x000fe200078e00ff */
[----:B-1----:R-:W-:-:S04]  /*07c0*/  ISETP.NE.AND P1, PT, R2, 0x1, PT ;  /* 0x000000010200780c */ /* 0x002fc80003f25270 */
[----:B------:R-:W-:-:S09]  /*07d0*/  P2R R5, PR, RZ, 0x2 ;  /* 0x00000002ff057803 */ /* 0x000fd20000000000 */
[----:B------:R-:W1:Y:S01]  /*07e0*/  @P1 LDC R17, c[0x0][0x10] ;  /* 0x00000400ff111b82 */ /* 0x000e620000000800 */
[----:B------:R-:W-:Y:S02]  /*07f0*/  @P1 IMAD.MOV.U32 R5, RZ, RZ, RZ ;  /* 0x000000ffff051224 */ /* 0x000fe400078e00ff */
[----:B------:R-:W-:-:S05]  /*0800*/  @P1 IMAD.MOV.U32 R13, RZ, RZ, RZ ;  /* 0x000000ffff0d1224 */ /* 0x000fca00078e00ff */
[----:B------:R-:W2:Y:S01]  /*0810*/  @!P1 LDC R11, c[0x0][0xc] ;  /* 0x00000300ff0b9b82 */ /* 0x000ea20000000800 */
[----:B-1----:R-:W-:-:S04]  /*0820*/  @P1 IMAD.WIDE.U32 R16, R17, UR8, R4 ;  /* 0x0000000811101c25 */ /* 0x002fc8000f8e0004 */
[----:B------:R-:W-:Y:S02]  /*0830*/  @P1 IMAD.IADD R17, R17, 0x1, R13 ;  /* 0x0000000111111824 */ /* 0x000fe400078e020d */
[----:B--2---:R-:W-:-:S04]  /*0840*/  @!P1 IMAD.WIDE.U32 R6, R4, R11, R6 ;  /* 0x0000000b04069225 */ /* 0x004fc800078e0006 */
[----:B------:R-:W-:Y:S02]  /*0850*/  @!P1 IMAD.MOV.U32 R16, RZ, RZ, R6 ;  /* 0x000000ffff109224 */ /* 0x000fe400078e0006 */
[----:B------:R-:W-:Y:S01]  /*0860*/  @!P1 IMAD.MOV.U32 R17, RZ, RZ, R7 ;  /* 0x000000ffff119224 */ /* 0x000fe200078e0007 */
[----:B------:R-:W-:Y:S06]  /*0870*/  @!P3 BRA `(.L_x_5) ;  /* 0x00000000000cb947 */ /* 0x000fec0003800000 */
[----:B------:R-:W-:Y:S01]  /*0880*/  UCGABAR_WAIT ;  /* 0x0000000000007dc7 */ /* 0x000fe20008000000 */
[----:B------:R-:W-:Y:S01]  /*0890*/  CCTL.IVALL ;  /* 0x00000000ff00798f */ /* 0x000fe20002000000 */
[----:B------:R-:W-:Y:S05]  /*08a0*/  BRA `(.L_x_6) ;  /* 0x0000000000047947 */ /* 0x000fea0003800000 */
.L_x_5:
[----:B------:R-:W-:Y:S06]  /*08b0*/  BAR.SYNC.DEFER_BLOCKING 0x0 ;  /* 0x0000000000007b1d */ /* 0x000fec0000010000 */
.L_x_6:
[----:B------:R-:W-:Y:S05]  /*08c0*/  @!P2 BRA `(.L_x_7) ;  /* 0x000000a40084a947 */ /* 0x000fea0003800000 */
[----:B------:R-:W-:-:S13]  /*08d0*/  ISETP.GT.U32.AND P0, PT, R8, 0x1, PT ;  /* 0x000000010800780c */ /* 0x000fda0003f04070 */
[----:B0-----:R-:W-:Y:S05]  /*08e0*/  @P0 EXIT ;  /* 0x000000000000094d */ /* 0x001fea0003800000 */
[----:B------:R-:W-:Y:S01]  /*08f0*/  ULDC.64 UR4, c[0x0][0x650] ;  /* 0x0001940000047ab9 */ /* 0x000fe20000000a00 */
[----:B------:R-:W-:Y:S01]  /*0900*/  PRMT R0, RZ, 0x7610, R0 ;  /* 0x00007610ff007816 */ /* 0x000fe20000000000 */
[----:B------:R-:W-:Y:S01]  /*0910*/  IMAD.MOV.U32 R152, RZ, RZ, -0x1 ;  /* 0xffffffffff987424 */ /* 0x000fe200078e00ff */
[----:B------:R-:W-:Y:S01]  /*0920*/  ISETP.GE.U32.AND P0, PT, R16, UR4, PT ;  /* 0x0000000410007c0c */ /* 0x000fe2000bf06070 */
[----:B------:R-:W-:Y:S01]  /*0930*/  IMAD.MOV.U32 R153, RZ, RZ, -0x1 ;  /* 0xffffffffff997424 */ /* 0x000fe200078e00ff */
[----:B------:R-:W-:Y:S02]  /*0940*/  MOV R23, 0xffffffff ;  /* 0xffffffff00177802 */ /* 0x000fe40000000f00 */
[----:B------:R-:W-:-:S13]  /*0950*/  ISETP.GE.U32.AND.EX P0, PT, R17, UR5, PT, P0 ;  /* 0x0000000511007c0c */ /* 0x000fda000bf06100 */
[----:B------:R-:W-:Y:S05]  /*0960*/  @P0 BRA `(.L_x_8) ;  /* 0x00000004002c0947 */ /* 0x000fea0003800000 */
[----:B------:R-:W0:Y:S01]  /*0970*/  LDC.64 R20, c[0x0][0x628] ;  /* 0x00018a00ff147b82 */ /* 0x000e220000000a00 */
[----:B------:R-:W-:Y:S02]  /*0980*/  IMAD.MOV.U32 R6, RZ, RZ, R16 ;  /* 0x000000ffff067224 */ /* 0x000fe400078e0010 */
[----:B------:R-:W-:-:S05]  /*0990*/  IMAD.MOV.U32 R7, RZ, RZ, R17 ;  /* 0x000000ffff077224 */ /* 0x000fca00078e0011 */
[----:B------:R-:W1:Y:S08]  /*09a0*/  LDC R0, c[0x0][0x630] ;  /* 0x00018c00ff007b82 */ /* 0x000e700000000800 */
[----:B------:R-:W2:Y:S01]  /*09b0*/  LDC.64 R24, c[0x0][0x620] ;  /* 0x00018800ff187b82 */ /* 0x000ea20000000a00 */
[----:B0-----:R-:W-:-:S04]  /*09c0*/  ISETP.NE.U32.AND P0, PT, R20, RZ, PT ;  /* 0x000000ff1400720c */ /* 0x001fc80003f05070 */
[----:B------:R-:W-:-:S13]  /*09d0*/  ISETP.NE.AND.EX P0, PT, R21, RZ, PT, P0 ;  /* 0x000000ff1500720c */ /* 0x000fda0003f05300 */
[----:B-12---:R-:W-:Y:S05]  /*09e0*/  @!P0 BRA `(.L_x_9) ;  /* 0x0000000000288947 */ /* 0x006fea0003800000 */
[----:B------:R-:W0:Y:S02]  /*09f0*/  LDC R13, c[0x0][0x634] ;  /* 0x00018d00ff0d7b82 */ /* 0x000e240000000800 */
[----:B0-----:R-:W-:-:S05]  /*0a00*/  IADD3 R13, P0, R16, R13, RZ ;  /* 0x0000000d100d7210 */ /* 0x001fca0007f1e0ff */
[----:B------:R-:W-:-:S04]  /*0a10*/  IMAD.X R15, RZ, RZ, R17, P0 ;  /* 0x000000ffff0f7224 */ /* 0x000fc800000e0611 */
[----:B------:R-:W-:-:S04]  /*0a20*/  IMAD.WIDE.U32 R6, R15, R20, RZ ;  /* 0x000000140f067225 */ /* 0x000fc800078e00ff */
[----:B------:R-:W-:-:S04]  /*0a30*/  IMAD.WIDE.U32 R10, P0, R13, R21, R6 ;  /* 0x000000150d0a7225 */ /* 0x000fc80007800006 */
[----:B------:R-:W-:-:S04]  /*0a40*/  IMAD.WIDE.U32 R6, R13, R20, RZ ;  /* 0x000000140d067225 */ /* 0x000fc800078e00ff */
[----:B------:R-:W-:Y:S01]  /*0a50*/  IMAD.X R13, RZ, RZ, RZ, P0 ;  /* 0x000000ffff0d7224 */ /* 0x000fe200000e06ff */
[----:B------:R-:W-:Y:S01]  /*0a60*/  IADD3 RZ, P0, R7, R10, RZ ;  /* 0x0000000a07ff7210 */ /* 0x000fe20007f1e0ff */
[----:B------:R-:W-:-:S04]  /*0a70*/  IMAD.MOV.U32 R12, RZ, RZ, R11 ;  /* 0x000000ffff0c7224 */ /* 0x000fc800078e000b */
[----:B------:R-:W-:-:S08]  /*0a80*/  IMAD.WIDE.U32.X R6, R15, R21, R12, P0 ;  /* 0x000000150f067225 */ /* 0x000fd000000e040c */
.L_x_9:
[----:B------:R-:W0:Y:S01]  /*0a90*/  LDC.64 R20, c[0x0][0x640] ;  /* 0x00019000ff147b82 */ /* 0x000e220000000a00 */
[--C-:B------:R-:W-:Y:S01]  /*0aa0*/  SHF.R.U64 R27, R6, R0, R7.reuse ;  /* 0x00000000061b7219 */ /* 0x100fe20000001207 */
[----:B------:R-:W-:Y:S01]  /*0ab0*/  IMAD R28, R9, R14, R4 ;  /* 0x0000000e091c7224 */ /* 0x000fe200078e0204 */
[----:B------:R-:W-:Y:S02]  /*0ac0*/  SHF.R.U32.HI R0, RZ, R0, R7 ;  /* 0x00000000ff007219 */ /* 0x000fe40000011607 */
[----:B------:R-:W-:-:S03]  /*0ad0*/  IADD3 R5, P0, RZ, -R27, RZ ;  /* 0x8000001bff057210 */ /* 0x000fc60007f1e0ff */
[----:B------:R-:W1:Y:S02]  /*0ae0*/  LDC R8, c[0x0][0x618] ;  /* 0x00018600ff087b82 */ /* 0x000e640000000800 */
[----:B------:R-:W-:-:S04]  /*0af0*/  IMAD.X R7, RZ, RZ, ~R0, P0 ;  /* 0x000000ffff077224 */ /* 0x000fc800000e0e00 */
[-C--:B------:R-:W-:Y:S02]  /*0b00*/  IMAD R0, R7, R24.reuse, RZ ;  /* 0x0000001807007224 */ /* 0x080fe400078e02ff */
[----:B------:R-:W2:Y:S01]  /*0b10*/  LDC R11, c[0x0][0x608] ;  /* 0x00018200ff0b7b82 */ /* 0x000ea20000000800 */
[----:B------:R-:W-:-:S04]  /*0b20*/  IMAD.WIDE.U32 R6, R5, R24, R16 ;  /* 0x0000001805067225 */ /* 0x000fc800078e0010 */
[----:B------:R-:W-:Y:S01]  /*0b30*/  IMAD R5, R5, R25, R0 ;  /* 0x0000001905057224 */ /* 0x000fe200078e0200 */
[----:B------:R-:W-:Y:S02]  /*0b40*/  MOV R25, 0x1 ;  /* 0x0000000100197802 */ /* 0x000fe40000000f00 */
[----:B------:R-:W3:Y:S01]  /*0b50*/  LDC R12, c[0x0][0x658] ;  /* 0x00019600ff0c7b82 */ /* 0x000ee20000000800 */
[----:B0-----:R-:W-:Y:S01]  /*0b60*/  ISETP.NE.U32.AND P0, PT, R20, RZ, PT ;  /* 0x000000ff1400720c */ /* 0x001fe20003f05070 */
[----:B------:R-:W-:Y:S02]  /*0b70*/  IMAD.IADD R5, R7, 0x1, R5 ;  /* 0x0000000107057824 */ /* 0x000fe400078e0205 */
[----:B------:R-:W-:Y:S01]  /*0b80*/  IMAD.MOV.U32 R7, RZ, RZ, -0x1 ;  /* 0xffffffffff077424 */ /* 0x000fe200078e00ff */
[----:B------:R-:W-:-:S03]  /*0b90*/  ISETP.NE.AND.EX P0, PT, R21, RZ, PT, P0 ;  /* 0x000000ff1500720c */ /* 0x000fc60003f05300 */
[----:B------:R-:W0:Y:S01]  /*0ba0*/  LDC R15, c[0x0][0x600] ;  /* 0x00018000ff0f7b82 */ /* 0x000e220000000800 */
[-CC-:B-1----:R-:W-:Y:S02]  /*0bb0*/  SHF.R.U64 R13, R6, R8.reuse, R5.reuse ;  /* 0x00000008060d7219 */ /* 0x182fe40000001205 */
[----:B------:R-:W-:-:S05]  /*0bc0*/  SHF.R.U32.HI R0, RZ, R8, R5 ;  /* 0x00000008ff007219 */ /* 0x000fca0000011605 */
[----:B------:R-:W1:Y:S01]  /*0bd0*/  LDC R23, c[0x0][0x648] ;  /* 0x00019200ff177b82 */ /* 0x000e620000000800 */
[-CC-:B--2---:R-:W-:Y:S02]  /*0be0*/  SHF.R.U64 R29, R13, R11.reuse, R0.reuse ;  /* 0x0000000b0d1d7219 */ /* 0x184fe40000001200 */
[----:B------:R-:W-:-:S05]  /*0bf0*/  SHF.R.U32.HI R5, RZ, R11, R0 ;  /* 0x0000000bff057219 */ /* 0x000fca0000011600 */
[----:B------:R-:W2:Y:S01]  /*0c00*/  LDC R24, c[0x0][0x638] ;  /* 0x00018e00ff187b82 */ /* 0x000ea20000000800 */
[-CC-:B---3--:R-:W-:Y:S02]  /*0c10*/  SHF.R.U64 R14, R29, R12.reuse, R5.reuse ;  /* 0x0000000c1d0e7219 */ /* 0x188fe40000001205 */
[-C--:B------:R-:W-:Y:S02]  /*0c20*/  SHF.L.U32 R0, R7, R12.reuse, RZ ;  /* 0x0000000c07007219 */ /* 0x080fe400000006ff */
[----:B------:R-:W-:Y:S01]  /*0c30*/  SHF.R.U32.HI R5, RZ, R12, R5 ;  /* 0x0000000cff057219 */ /* 0x000fe20000011605 */
[----:B------:R-:W-:Y:S01]  /*0c40*/  IMAD.MOV.U32 R4, RZ, RZ, R14 ;  /* 0x000000ffff047224 */ /* 0x000fe200078e000e */
[----:B------:R-:W-:Y:S01]  /*0c50*/  LOP3.LUT R10, RZ, R0, RZ, 0x33, !PT ;  /* 0x00000000ff0a7212 */ /* 0x000fe200078e33ff */
[----:B------:R-:W3:Y:S01]  /*0c60*/  LDC R26, c[0x0][0x610] ;  /* 0x00018400ff1a7b82 */ /* 0x000ee20000000800 */
[----:B------:R-:W-:Y:S05]  /*0c70*/  @!P0 BRA `(.L_x_10) ;  /* 0x0000000000288947 */ /* 0x000fea0003800000 */
[----:B------:R-:W4:Y:S02]  /*0c80*/  LDC R9, c[0x0][0x64c] ;  /* 0x00019300ff097b82 */ /* 0x000f240000000800 */
[----:B----4-:R-:W-:-:S05]  /*0c90*/  IADD3 R9, P0, R14, R9, RZ ;  /* 0x000000090e097210 */ /* 0x010fca0007f1e0ff */
        /* <DEDUP_REMOVED lines=8> */
.L_x_10:
[----:B-1----:R-:W-:Y:S01]  /*0d20*/  SHF.R.U64 R4, R4, R23, R5 ;  /* 0x0000001704047219 */ /* 0x002fe20000001205 */
[----:B0-----:R-:W-:Y:S01]  /*0d30*/  VIADD R6, R15, 0xffffffff ;  /* 0xffffffff0f067836 */ /* 0x001fe20000000000 */
[----:B------:R-:W-:Y:S01]  /*0d40*/  SHF.L.U32 R0, R25, R12, RZ ;  /* 0x0000000c19007219 */ /* 0x000fe200000006ff */
[----:B------:R-:W-:Y:S01]  /*0d50*/  IMAD.MOV.U32 R23, RZ, RZ, R27 ;  /* 0x000000ffff177224 */ /* 0x000fe200078e001b */
[----:B------:R-:W-:Y:S01]  /*0d60*/  LOP3.LUT R5, R29, R10, RZ, 0xc0, !PT ;  /* 0x0000000a1d057212 */ /* 0x000fe200078ec0ff */
[----:B------:R-:W-:Y:S01]  /*0d70*/  IMAD.MOV R7, RZ, RZ, -R4 ;  /* 0x000000ffff077224 */ /* 0x000fe200078e0a04 */
[----:B------:R-:W-:Y:S02]  /*0d80*/  SEL R3, R3, R28, !P1 ;  /* 0x0000001c03037207 */ /* 0x000fe40004800000 */
[----:B------:R-:W-:Y:S01]  /*0d90*/  LOP3.LUT R6, R13, R6, RZ, 0xc0, !PT ;  /* 0x000000060d067212 */ /* 0x000fe200078ec0ff */
[----:B------:R-:W-:Y:S02]  /*0da0*/  IMAD R4, R0, R4, R5 ;  /* 0x0000000400047224 */ /* 0x000fe400078e0205 */
[----:B--2---:R-:W-:-:S02]  /*0db0*/  IMAD R0, R7, R24, R14 ;  /* 0x0000001807007224 */ /* 0x004fc400078e020e */
[----:B---3--:R-:W-:Y:S02]  /*0dc0*/  IMAD R3, R4, R26, R3 ;  /* 0x0000001a04037224 */ /* 0x008fe400078e0203 */
[----:B------:R-:W-:Y:S02]  /*0dd0*/  IMAD R152, R0, R15, R6 ;  /* 0x0000000f00987224 */ /* 0x000fe400078e0206 */
[----:B------:R-:W-:-:S03]  /*0de0*/  IMAD.MOV.U32 R4, RZ, RZ, 0x1 ;  /* 0x00000001ff047424 */ /* 0x000fc600078e00ff */
[----:B------:R-:W-:Y:S02]  /*0df0*/  SEL R153, R152, R3, !P1 ;  /* 0x0000000398997207 */ /* 0x000fe40004800000 */
[----:B------:R-:W-:Y:S02]  /*0e00*/  PRMT R0, R4, 0x7610, R0 ;  /* 0x0000761004007816 */ /* 0x000fe40000000000 */
[----:B------:R-:W-:-:S07]  /*0e10*/  SEL R152, R3, R152, !P1 ;  /* 0x0000009803987207 */ /* 0x000fce0004800000 */
.L_x_8:
[----:B------:R-:W-:-:S08]  /*0e20*/  NOP ;  /* 0x0000000000007918 */ /* 0x000fd00000000000 */
[----:B------:R-:W0:Y:S02]  /*0e30*/  USETMAXREG.TRY_ALLOC.CTAPOOL UP0, 0xe8 ;  /* 0x000000e8000079c8 */ /* 0x000e240008000600 */
[----:B0-----:R-:W-:-:S13]  /*0e40*/  PLOP3.LUT P0, PT, PT, PT, UP0, 0x80, 0x0 ;  /* 0x000000000000781c */ /* 0x001fda0003f0f008 */
[----:B------:R-:W-:Y:S05]  /*0e50*/  @!P0 BRA `(.L_x_8) ;  /* 0xfffffffc00f08947 */ /* 0x000fea000383ffff */
[----:B------:R-:W-:Y:S01]  /*0e60*/  ULDC.64 UR4, c[0x0][0x598] ;  /* 0x0001660000047ab9 */ /* 0x000fe20000000a00 */
[----:B------:R-:W-:Y:S01]  /*0e70*/  ULDC.64 UR36, c[0x0][0x208] ;  /* 0x0000820000247ab9 */ /* 0x000fe20000000a00 */
[----:B------:R-:W-:-:S04]  /*0e80*/  ISETP.NE.U32.AND P0, PT, RZ, UR4, PT ;  /* 0x00000004ff007c0c */ /* 0x000fc8000bf05070 */
[----:B------:R-:W-:-:S13]  /*0e90*/  ISETP.NE.AND.EX P0, PT, RZ, UR5, PT, P0 ;  /* 0x00000005ff007c0c */ /* 0x000fda000bf05300 */
[----:B------:R-:W-:Y:S05]  /*0ea0*/  @!P0 BRA `(.L_x_11) ;  /* 0x00000000001c8947 */ /* 0x000fea0003800000 */
[----:B------:R-:W0:Y:S02]  /*0eb0*/  LDC.64 R4, c[0x0][0x598] ;  /* 0x00016600ff047b82 */ /* 0x000e240000000a00 */
[----:B0-----:R-:W2:Y:S02]  /*0ec0*/  LDG.E.64 R4, desc[UR36][R4.64] ;  /* 0x0000002404047981 */ /* 0x001ea4000c1e1b00 */
[----:B--2---:R-:W-:-:S04]  /*0ed0*/  ISETP.NE.U32.AND P0, PT, R4, RZ, PT ;  /* 0x000000ff0400720c */ /* 0x004fc80003f05070 */
[----:B------:R-:W-:-:S13]  /*0ee0*/  ISETP.NE.AND.EX P0, PT, R5, RZ, PT, P0 ;  /* 0x000000ff0500720c */ /* 0x000fda0003f05300 */
[----:B------:R-:W-:Y:S05]  /*0ef0*/  @!P0 BRA `(.L_x_11) ;  /* 0x0000000000088947 */ /* 0x000fea0003800000 */
[----:B------:R0:W5:Y:S01]  /*0f00*/  LD.E R154, desc[UR36][R4.64] ;  /* 0x00000024049a7980 */ /* 0x000162000c101900 */
[----:B------:R-:W-:Y:S05]  /*0f10*/  BRA `(.L_x_12) ;  /* 0x0000000000247947 */ /* 0x000fea0003800000 */
.L_x_11:
[----:B------:R-:W-:Y:S02]  /*0f20*/  ULDC.64 UR4, c[0x0][0x588] ;  /* 0x0001620000047ab9 */ /* 0x000fe40000000a00 */
[----:B------:R-:W-:-:S04]  /*0f30*/  ISETP.NE.U32.AND P0, PT, RZ, UR4, PT ;  /* 0x00000004ff007c0c */ /* 0x000fc8000bf05070 */
[----:B------:R-:W-:-:S13]  /*0f40*/  ISETP.NE.AND.EX P0, PT, RZ, UR5, PT, P0 ;  /* 0x00000005ff007c0c */ /* 0x000fda000bf05300 */
[----:B------:R-:W-:Y:S05]  /*0f50*/  @!P0 BRA `(.L_x_13) ;  /* 0x00000000000c8947 */ /* 0x000fea0003800000 */
[----:B------:R-:W0:Y:S02]  /*0f60*/  LDC.64 R154, c[0x0][0x588] ;  /* 0x00016200ff9a7b82 */ /* 0x000e240000000a00 */
[----:B0-----:R1:W5:Y:S01]  /*0f70*/  LDG.E R154, desc[UR36][R154.64] ;  /* 0x000000249a9a7981 */ /* 0x001362000c1e1900 */
[----:B------:R-:W-:Y:S05]  /*0f80*/  BRA `(.L_x_12) ;  /* 0x0000000000087947 */ /* 0x000fea0003800000 */
.L_x_13:
[----:B------:R-:W-:Y:S02]  /*0f90*/  ULDC UR4, c[0x0][0x580] ;  /* 0x0001600000047ab9 */ /* 0x000fe40000000800 */
[----:B------:R-:W-:-:S07]  /*0fa0*/  MOV R154, UR4 ;  /* 0x00000004009a7c02 */ /* 0x000fce0008000f00 */
.L_x_12:
[----:B------:R-:W-:Y:S02]  /*0fb0*/  ULDC.64 UR4, c[0x0][0x5a0] ;  /* 0x0001680000047ab9 */ /* 0x000fe40000000a00 */
[----:B------:R-:W-:-:S04]  /*0fc0*/  ISETP.NE.U32.AND P0, PT, RZ, UR4, PT ;  /* 0x00000004ff007c0c */ /* 0x000fc8000bf05070 */
[----:B------:R-:W-:-:S13]  /*0fd0*/  ISETP.NE.AND.EX P0, PT, RZ, UR5, PT, P0 ;  /* 0x00000005ff007c0c */ /* 0x000fda000bf05300 */
[----:B------:R-:W-:Y:S05]  /*0fe0*/  @!P0 BRA `(.L_x_14) ;  /* 0x00000000001c8947 */ /* 0x000fea0003800000 */
[----:B0-----:R-:W0:Y:S02]  /*0ff0*/  LDC.64 R4, c[0x0][0x5a0] ;  /* 0x00016800ff047b82 */ /* 0x001e240000000a00 */
[----:B0-----:R-:W2:Y:S02]  /*1000*/  LDG.E.64 R4, desc[UR36][R4.64] ;  /* 0x0000002404047981 */ /* 0x001ea4000c1e1b00 */
[----:B--2---:R-:W-:-:S04]  /*1010*/  ISETP.NE.U32.AND P0, PT, R4, RZ, PT ;  /* 0x000000ff0400720c */ /* 0x004fc80003f05070 */
[----:B------:R-:W-:-:S13]  /*1020*/  ISETP.NE.AND.EX P0, PT, R5, RZ, PT, P0 ;  /* 0x000000ff0500720c */ /* 0x000fda0003f05300 */
[----:B------:R-:W-:Y:S05]  /*1030*/  @!P0 BRA `(.L_x_14) ;  /* 0x0000000000088947 */ /* 0x000fea0003800000 */
[----:B-1----:R0:W5:Y:S01]  /*1040*/  LD.E R155, desc[UR36][R4.64] ;  /* 0x00000024049b7980 */ /* 0x002162000c101900 */
[----:B------:R-:W-:Y:S05]  /*1050*/  BRA `(.L_x_15) ;  /* 0x0000000000247947 */ /* 0x000fea0003800000 */
.L_x_14:
[----:B------:R-:W-:Y:S02]  /*1060*/  ULDC.64 UR4, c[0x0][0x590] ;  /* 0x0001640000047ab9 */ /* 0x000fe40000000a00 */
[----:B------:R-:W-:-:S04]  /*1070*/  ISETP.NE.U32.AND P0, PT, RZ, UR4, PT ;  /* 0x00000004ff007c0c */ /* 0x000fc8000bf05070 */
[----:B------:R-:W-:-:S13]  /*1080*/  ISETP.NE.AND.EX P0, PT, RZ, UR5, PT, P0 ;  /* 0x00000005ff007c0c */ /* 0x000fda000bf05300 */
[----:B------:R-:W-:Y:S05]  /*1090*/  @!P0 BRA `(.L_x_16) ;  /* 0x00000000000c8947 */ /* 0x000fea0003800000 */
[----:B0-----:R-:W1:Y:S02]  /*10a0*/  LDC.64 R4, c[0x0][0x590] ;  /* 0x00016400ff047b82 */ /* 0x001e640000000a00 */
[----:B-1----:R1:W5:Y:S01]  /*10b0*/  LDG.E R155, desc[UR36][R4.64] ;  /* 0x00000024049b7981 */ /* 0x002362000c1e1900 */
[----:B------:R-:W-:Y:S05]  /*10c0*/  BRA `(.L_x_15) ;  /* 0x0000000000087947 */ /* 0x000fea0003800000 */
.L_x_16:
[----:B------:R-:W-:Y:S02]  /*10d0*/  ULDC UR4, c[0x0][0x584] ;  /* 0x0001610000047ab9 */ /* 0x000fe40000000800 */
[----:B-1----:R-:W-:-:S07]  /*10e0*/  IMAD.U32 R155, RZ, RZ, UR4 ;  /* 0x00000004ff9b7e24 */ /* 0x002fce000f8e00ff */
.L_x_15:
[----:B------:R-:W-:-:S13]  /*10f0*/  LOP3.LUT P0, RZ, R0, 0xff, RZ, 0xc0, !PT ;  /* 0x000000ff00ff7812 */ /* 0x000fda000780c0ff */
[----:B------:R-:W-:Y:S05]  /*1100*/  @!P0 EXIT ;  /* 0x000000000000894d */ /* 0x000fea0003800000 */
[----:B------:R-:W-:Y:S01]  /*1110*/  ULDC UR4, c[0x0][0x28c] ;  /* 0x0000a30000047ab9 */ /* 0x000fe20000000800 */
[----:B------:R-:W-:Y:S01]  /*1120*/  LOP3.LUT R164, R19, 0x1, RZ, 0xfc, !PT ;  /* 0x0000000113a47812 */ /* 0x000fe200078efcff */
[----:B------:R-:W-:Y:S01]  /*1130*/  UIADD3 UR4, UR4, 0x3f, URZ ;  /* 0x0000003f04047890 */ /* 0x000fe2000fffe03f */
[----:B------:R-:W-:Y:S01]  /*1140*/  UMOV UR38, URZ ;  /* 0x0000003f00267c82 */ /* 0x000fe20008000000 */
[----:B------:R-:W-:Y:S02]  /*1150*/  UMOV UR39, URZ ;  /* 0x0000003f00277c82 */ /* 0x000fe40008000000 */
[----:B------:R-:W-:-:S04]  /*1160*/  USHF.R.S32.HI UR5, URZ, 0x1f, UR4 ;  /* 0x0000001f3f057899 */ /* 0x000fc80008011404 */
[----:B------:R-:W-:-:S04]  /*1170*/  ULEA.HI UR5, UR5, UR4, URZ, 0x6 ;  /* 0x0000000405057291 */ /* 0x000fc8000f8f303f */
[----:B------:R-:W-:-:S12]  /*1180*/  USHF.R.S32.HI UR40, URZ, 0x6, UR5 ;  /* 0x000000063f287899 */ /* 0x000fd80008011405 */
.L_x_288:
[----:B------:R-:W-:Y:S01]  /*1190*/  LOP3.LUT R0, R18, 0x80, RZ, 0xc0, !PT ;  /* 0x0000008012007812 */ /* 0x000fe200078ec0ff */
[----:B--2---:R-:W2:Y:S01]  /*11a0*/  S2UR UR7, SR_CgaCtaId ;  /* 0x00000000000779c3 */ /* 0x004ea20000008800 */
[----:B------:R-:W-:Y:S02]  /*11b0*/  UMOV UR6, 0x400 ;  /* 0x0000040000067882 */ /* 0x000fe40000000000 */
[----:B------:R-:W-:-:S06]  /*11c0*/  SHF.R.U32.HI R0, RZ, 0x7, R0 ;  /* 0x00000007ff007819 */ /* 0x000fcc0000011600 */
[----:B---3--:R-:W3:Y:S01]  /*11d0*/  SHFL.IDX PT, R0, R0, RZ, 0x1f ;  /* 0x00001fff00007589 */ /* 0x008ee200000e0000 */
[----:B--2---:R-:W-:Y:S01]  /*11e0*/  ULEA UR6, UR7, UR6, 0x18 ;  /* 0x0000000607067291 */ /* 0x004fe2000f8ec03f */
[----:B---3--:R-:W-:-:S13]  /*11f0*/  R2UR UR4, R0 ;  /* 0x00000000000472ca */ /* 0x008fda00000e0000 */
[----:B------:R-:W-:-:S04]  /*1200*/  ULEA.HI UR5, UR4, UR4, URZ, 0x1 ;  /* 0x0000000404057291 */ /* 0x000fc8000f8f083f */
[----:B------:R-:W-:-:S04]  /*1210*/  ULOP3.LUT UR5, UR5, 0x7fffe, URZ, 0xc0, !UPT ;  /* 0x0007fffe05057892 */ /* 0x000fc8000f8ec03f */
[----:B------:R-:W-:-:S03]  /*1220*/  UIADD3 UR5, UR4, -UR5, URZ ;  /* 0x8000000504057290 */ /* 0x000fc6000fffe03f */
[----:B------:R-:W-:Y:S01]  /*1230*/  ULDC UR4, c[0x0][0x28c] ;  /* 0x0000a30000047ab9 */ /* 0x000fe20000000800 */
[----:B------:R-:W-:Y:S01]  /*1240*/  ULEA UR5, UR5, UR6, 0xd ;  /* 0x0000000605057291 */ /* 0x000fe2000f8e683f */
[----:B------:R-:W-:-:S03]  /*1250*/  ISETP.LT.AND P0, PT, RZ, UR4, PT ;  /* 0x00000004ff007c0c */ /* 0x000fc6000bf01270 */
[----:B------:R-:W-:-:S04]  /*1260*/  UIADD3 UR5, UR5, 0x100, URZ ;  /* 0x0000010005057890 */ /* 0x000fc8000fffe03f */
[----:B------:R-:W-:-:S04]  /*1270*/  USHF.R.U32.HI UR5, URZ, 0x4, UR5 ;  /* 0x000000043f057899 */ /* 0x000fc80008011605 */
[----:B------:R-:W-:Y:S02]  /*1280*/  ULOP3.LUT UR41, UR5, 0x3fff, URZ, 0xc0, !UPT ;  /* 0x00003fff05297892 */ /* 0x000fe4000f8ec03f */
[----:B-1--45:R-:W-:Y:S10]  /*1290*/  @P0 BRA `(.L_x_17) ;  /* 0x0000000000400947 */ /* 0x032ff40003800000 */
[----:B------:R-:W-:Y:S01]  /*12a0*/  MOV R0, 0x0 ;  /* 0x0000000000007802 */ /* 0x000fe20000000f00 */
[----:B------:R-:W-:Y:S01]  /*12b0*/  ULDC.64 UR4, c[0x4][0x68] ;  /* 0x01001a0000047ab9 */ /* 0x000fe20000000a00 */
[----:B------:R-:W-:Y:S01]  /*12c0*/  ULDC.64 UR6, c[0x4][0x8] ;  /* 0x0100020000067ab9 */ /* 0x000fe20000000a00 */
[----:B01----:R-:W-:Y:S01]  /*12d0*/  IMAD.U32 R4, RZ, RZ, UR4 ;  /* 0x00000004ff047e24 */ /* 0x003fe2000f8e00ff */
[----:B------:R0:W1:Y:S01]  /*12e0*/  LDC.64 R14, c[0x4][R0] ;  /* 0x01000000000e7b82 */ /* 0x0000620000000a00 */
[----:B------:R-:W-:Y:S01]  /*12f0*/  IMAD.U32 R5, RZ, RZ, UR5 ;  /* 0x00000005ff057e24 */ /* 0x000fe2000f8e00ff */
[----:B------:R-:W-:Y:S01]  /*1300*/  ULDC.64 UR4, c[0x4][0x70] ;  /* 0x01001c0000047ab9 */ /* 0x000fe20000000a00 */
[----:B------:R-:W-:Y:S01]  /*1310*/  IMAD.U32 R10, RZ, RZ, UR6 ;  /* 0x00000006ff0a7e24 */ /* 0x000fe2000f8e00ff */
[----:B------:R-:W-:Y:S01]  /*1320*/  MOV R12, 0x1 ;  /* 0x00000001000c7802 */ /* 0x000fe20000000f00 */
[----:B------:R-:W-:Y:S02]  /*1330*/  IMAD.U32 R6, RZ, RZ, UR4 ;  /* 0x00000004ff067e24 */ /* 0x000fe4000f8e00ff */
[----:B------:R-:W-:-:S02]  /*1340*/  IMAD.U32 R7, RZ, RZ, UR5 ;  /* 0x00000005ff077e24 */ /* 0x000fc4000f8e00ff */
[----:B------:R-:W-:Y:S02]  /*1350*/  IMAD.U32 R11, RZ, RZ, UR7 ;  /* 0x00000007ff0b7e24 */ /* 0x000fe4000f8e00ff */
[----:B------:R-:W-:Y:S02]  /*1360*/  IMAD.MOV.U32 R8, RZ, RZ, 0x1e1 ;  /* 0x000001e1ff087424 */ /* 0x000fe400078e00ff */
[----:B0-----:R-:W-:-:S07]  /*1370*/  IMAD.MOV.U32 R13, RZ, RZ, RZ ;  /* 0x000000ffff0d7224 */ /* 0x001fce00078e00ff */
[----:B------:R-:W-:-:S07]  /*1380*/  LEPC R20, `(.L_x_17) ;  /* 0x000000001014794e */ /* 0x000fce0000000000 */
[----:B-1---5:R-:W-:Y:S05]  /*1390*/  CALL.ABS.NOINC R14 ;  /* 0x000000000e007343 */ /* 0x022fea0003c00000 */
.L_x_17:
[----:B------:R-:W-:-:S13]  /*13a0*/  ISETP.NE.AND P0, PT, R164, 0x3, PT ;  /* 0x00000003a400780c */ /* 0x000fda0003f05270 */
[----:B------:R-:W-:Y:S05]  /*13b0*/  @!P0 BRA `(.L_x_18) ;  /* 0x0000000000048947 */ /* 0x000fea0003800000 */
[----:B------:R-:W-:Y:S01]  /*13c0*/  BPT.TRAP 0x1 ;  /* 0x000000040000795c */ /* 0x000fe20000300000 */
.L_x_18:
[----:B------:R-:W2:Y:S01]  /*13d0*/  S2UR UR5, SR_CgaCtaId ;  /* 0x00000000000579c3 */ /* 0x000ea20000008800 */
[----:B------:R-:W-:Y:S01]  /*13e0*/  UMOV UR4, 0x400 ;  /* 0x0000040000047882 */ /* 0x000fe20000000000 */
[----:B------:R-:W-:Y:S02]  /*13f0*/  IMAD.U32 R0, RZ, RZ, UR38 ;  /* 0x00000026ff007e24 */ /* 0x000fe4000f8e00ff */
[----:B------:R-:W-:-:S03]  /*1400*/  IMAD.U32 R3, RZ, RZ, UR39 ;  /* 0x00000027ff037e24 */ /* 0x000fc6000f8e00ff */
[----:B------:R-:W-:Y:S01]  /*1410*/  SHF.L.U32 R0, R0, 0x1f, RZ ;  /* 0x0000001f00007819 */ /* 0x000fe200000006ff */
[----:B--2---:R-:W-:-:S06]  /*1420*/  ULEA UR4, UR5, UR4, 0x18 ;  /* 0x0000000405047291 */ /* 0x004fcc000f8ec03f */
[----:B------:R-:W-:-:S04]  /*1430*/  IMAD.U32 R6, RZ, RZ, UR4 ;  /* 0x00000004ff067e24 */ /* 0x000fc8000f8e00ff */
[----:B------:R-:W-:-:S04]  /*1440*/  IMAD R3, R3, 0x8, R6 ;  /* 0x0000000803037824 */ /* 0x000fc800078e0206 */
[----:B------:R2:W3:Y:S01]  /*1450*/  SYNCS.PHASECHK.TRANS64.TRYWAIT P1, [R3+URZ], R0 ;  /* 0x00000000030075a7 */ /* 0x0004e2000802017f */
[----:B------:R-:W-:Y:S05]  /*1460*/  @!P0 BRA `(.L_x_19) ;  /* 0x0000000000048947 */ /* 0x000fea0003800000 */
[----:B------:R-:W-:Y:S01]  /*1470*/  BPT.TRAP 0x1 ;  /* 0x000000040000795c */ /* 0x000fe20000300000 */
.L_x_19:
[----:B---3--:R-:W-:Y:S05]  /*1480*/  @P1 BRA `(.L_x_20) ;  /* 0x0000000000081947 */ /* 0x008fea0003800000 */
[----:B------:R-:W3:Y:S02]  /*1490*/  SYNCS.PHASECHK.TRANS64.TRYWAIT P1, [R3+URZ], R0 ;  /* 0x00000000030075a7 */ /* 0x000ee4000802017f */
[----:B---3--:R-:W-:Y:S05]  /*14a0*/  @!P1 BRA `(.L_x_21) ;  /* 0x000000ac00f09947 */ /* 0x008fea0003800000 */
.L_x_20:
[----:B------:R-:W-:-:S04]  /*14b0*/  UISETP.LT.AND UP0, UPT, UR40, 0x1, UPT ;  /* 0x000000012800788c */ /* 0x000fc8000bf01270 */
[----:B------:R-:W-:-:S06]  /*14c0*/  USEL UR4, UR40, 0x1, UP0 ;  /* 0x0000000128047887 */ /* 0x000fcc0008000000 */
[----:B--23--:R-:W-:Y:S01]  /*14d0*/  IMAD.U32 R0, RZ, RZ, UR4 ;  /* 0x00000004ff007e24 */ /* 0x00cfe2000f8e00ff */
[----:B------:R-:W-:Y:S05]  /*14e0*/  WARPSYNC.ALL ;  /* 0x0000000000007948 */ /* 0x000fea0003800000 */
[----:B------:R-:W-:-:S04]  /*14f0*/  IADD3 R0, -R0, UR40, RZ ;  /* 0x0000002800007c10 */ /* 0x000fc8000fffe1ff */
[----:B------:R-:W-:Y:S02]  /*1500*/  ISETP.GE.AND P1, PT, R0, 0x1, PT ;  /* 0x000000010000780c */ /* 0x000fe40003f26270 */
[----:B------:R-:W-:Y:S01]  /*1510*/  R2UR UR4, R6 ;  /* 0x00000000060472ca */ /* 0x000fe200000e0000 */
[----:B------:R-:W-:Y:S01]  /*1520*/  WARPGROUP.ARRIVE ;  /* 0x00000000000079c5 */ /* 0x000fe20000000000 */
[----:B------:R-:W-:Y:S01]  /*1530*/  UMOV UR9, 0x40000040 ;  /* 0x4000004000097882 */ /* 0x000fe20000000000 */
[----:B------:R-:W-:-:S10]  /*1540*/  UMOV UR11, 0x40000040 ;  /* 0x40000040000b7882 */ /* 0x000fd40000000000 */
[----:B------:R-:W-:-:S04]  /*1550*/  UIADD3 UR4, UR4, 0x20100, URZ ;  /* 0x0002010004047890 */ /* 0x000fc8000fffe03f */
[----:B------:R-:W-:-:S04]  /*1560*/  USHF.R.U32.HI UR4, URZ, 0x4, UR4 ;  /* 0x000000043f047899 */ /* 0x000fc80008011604 */
[----:B------:R-:W-:Y:S02]  /*1570*/  ULOP3.LUT UR5, UR4, 0x3fff, URZ, 0xc0, !UPT ;  /* 0x00003fff04057892 */ /* 0x000fe4000f8ec03f */
[----:B------:R-:W-:Y:S02]  /*1580*/  ULOP3.LUT UR4, UR41, 0x10000, URZ, 0xfc, !UPT ;  /* 0x0001000029047892 */ /* 0x000fe4000f8efc3f */
[----:B------:R-:W-:Y:S02]  /*1590*/  ULOP3.LUT UR5, UR5, 0x10000, URZ, 0xfc, !UPT ;  /* 0x0001000005057892 */ /* 0x000fe4000f8efc3f */
[----:B------:R-:W-:Y:S02]  /*15a0*/  ULEA UR6, UR39, UR4, 0xb ;  /* 0x0000000427067291 */ /* 0x000fe4000f8e583f */
[----:B------:R-:W-:-:S05]  /*15b0*/  ULEA UR7, UR39, UR5, 0xa ;  /* 0x0000000527077291 */ /* 0x000fca000f8e503f */
[----:B------:R-:W-:Y:S02]  /*15c0*/  UMOV UR8, UR6 ;  /* 0x0000000600087c82 */ /* 0x000fe40008000000 */
[----:B------:R-:W-:Y:S02]  /*15d0*/  UMOV UR10, UR7 ;  /* 0x00000007000a7c82 */ /* 0x000fe40008000000 */
[----:B------:R-:W-:Y:S01]  /*15e0*/  HGMMA.64x128x16.F32 R88, gdesc[UR8], RZ, !UPT, gsb0 ;  /* 0x01e00000085879f0 */ /* 0x000fe2000c0008ff */
[----:B------:R-:W-:Y:S01]  /*15f0*/  UIADD3 UR8, UR6, 0x400, URZ ;  /* 0x0000040006087890 */ /* 0x000fe2000fffe03f */
[----:B------:R-:W-:Y:S01]  /*1600*/  UMOV UR9, 0x40000040 ;  /* 0x4000004000097882 */ /* 0x000fe20000000000 */
[----:B------:R-:W-:Y:S02]  /*1610*/  WARPGROUP.DEPBAR.LE gsb0, 0x0 ;  /* 0x00008000000079c5 */ /* 0x000fe40000010000 */
[----:B------:R-:W-:-:S07]  /*1620*/  WARPGROUP.ARRIVE ;  /* 0x00000000000079c5 */ /* 0x000fce0000000000 */
[----:B------:R-:W-:Y:S01]  /*1630*/  HGMMA.64x128x16.F32 R24, gdesc[UR8], RZ, !UPT, gsb0 ;  /* 0x01e00000081879f0 */ /* 0x000fe2000c0008ff */
[----:B------:R-:W-:Y:S02]  /*1640*/  UIADD3 UR8, UR6, 0x2, URZ ;  /* 0x0000000206087890 */ /* 0x000fe4000fffe03f */
[----:B------:R-:W-:Y:S01]  /*1650*/  UIADD3 UR10, UR7, 0x2, URZ ;  /* 0x00000002070a7890 */ /* 0x000fe2000fffe03f */
[----:B------:R-:W-:Y:S01]  /*1660*/  UMOV UR9, 0x40000040 ;  /* 0x4000004000097882 */ /* 0x000fe20000000000 */
[----:B------:R-:W-:Y:S01]  /*1670*/  UMOV UR11, 0x40000040 ;  /* 0x40000040000b7882 */ /* 0x000fe20000000000 */
[----:B------:R-:W-:Y:S02]  /*1680*/  WARPGROUP.DEPBAR.LE gsb0, 0x0 ;  /* 0x00008000000079c5 */ /* 0x000fe40000010000 */
[----:B------:R-:W-:-:S06]  /*1690*/  WARPGROUP.ARRIVE ;  /* 0x00000000000079c5 */ /* 0x000fcc0000000000 */
[----:B------:R-:W-:Y:S01]  /*16a0*/  HGMMA.64x128x16.F32 R88, gdesc[UR8], R88, gsb0 ;  /* 0x01e00000085879f0 */ /* 0x000fe20008000858 */
[----:B------:R-:W-:Y:S01]  /*16b0*/  UIADD3 UR8, UR6, 0x402, URZ ;  /* 0x0000040206087890 */ /* 0x000fe2000fffe03f */
[----:B------:R-:W-:Y:S01]  /*16c0*/  UMOV UR9, 0x40000040 ;  /* 0x4000004000097882 */ /* 0x000fe20000000000 */
[----:B------:R-:W-:Y:S02]  /*16d0*/  WARPGROUP.DEPBAR.LE gsb0, 0x0 ;  /* 0x00008000000079c5 */ /* 0x000fe40000010000 */
[----:B------:R-:W-:-:S07]  /*16e0*/  WARPGROUP.ARRIVE ;  /* 0x00000000000079c5 */ /* 0x000fce0000000000 */
[----:B------:R-:W-:Y:S01]  /*16f0*/  HGMMA.64x128x16.F32 R24, gdesc[UR8], R24, gsb0 ;  /* 0x01e00000081879f0 */ /* 0x000fe20008000818 */
        /* <DEDUP_REMOVED lines=23> */
[----:B------:R-:W-:Y:S03]  /*1870*/  HGMMA.64x128x16.F32 R24, gdesc[UR8], R24, gsb0 ;  /* 0x01e00000081879f0 */ /* 0x000fe60008000818 */
[----:B------:R-:W-:Y:S02]  /*1880*/  WARPGROUP.DEPBAR.LE gsb0, 0x0 ;  /* 0x00008000000079c5 */ /* 0x000fe40000010000 */
[----:B------:R-:W-:Y:S05]  /*1890*/  @!P1 BRA `(.L_x_22) ;  /* 0x0000000400749947 */ /* 0x000fea0003800000 */
[----:B------:R-:W-:Y:S02]  /*18a0*/  UIADD3 UR6, UR39, 0x1, URZ ;  /* 0x0000000127067890 */ /* 0x000fe4000fffe03f */
[----:B------:R-:W-:Y:S02]  /*18b0*/  IMAD.U32 R3, RZ, RZ, UR39 ;  /* 0x00000027ff037e24 */ /* 0x000fe4000f8e00ff */
[----:B------:R-:W-:-:S04]  /*18c0*/  UISETP.NE.AND UP0, UPT, UR6, 0x4, UPT ;  /* 0x000000040600788c */ /* 0x000fc8000bf05270 */
[----:B------:R-:W-:Y:S02]  /*18d0*/  USEL UR7, URZ, 0x1, UP0 ;  /* 0x000000013f077887 */ /* 0x000fe40008000000 */
[----:B------:R-:W-:Y:S02]  /*18e0*/  USEL UR6, UR6, URZ, UP0 ;  /* 0x0000003f06067287 */ /* 0x000fe40008000000 */
[----:B------:R-:W-:-:S06]  /*18f0*/  ULOP3.LUT UR7, UR38, UR7, URZ, 0x3c, !UPT ;  /* 0x0000000726077292 */ /* 0x000fcc000f8e3c3f */
[----:B------:R-:W-:-:S07]  /*1900*/  IMAD.U32 R7, RZ, RZ, UR7 ;  /* 0x00000007ff077e24 */ /* 0x000fce000f8e00ff */
.L_x_29:
[----:B------:R-:W-:Y:S05]  /*1910*/  @!P0 BRA `(.L_x_23) ;  /* 0x0000000000048947 */ /* 0x000fea0003800000 */
[----:B------:R-:W-:Y:S01]  /*1920*/  BPT.TRAP 0x1 ;  /* 0x000000040000795c */ /* 0x000fe20000300000 */
.L_x_23:
[----:B------:R-:W2:Y:S01]  /*1930*/  S2UR UR8, SR_CgaCtaId ;  /* 0x00000000000879c3 */ /* 0x000ea20000008800 */
[----:B------:R-:W-:Y:S01]  /*1940*/  UMOV UR7, 0x400 ;  /* 0x0000040000077882 */ /* 0x000fe20000000000 */
[----:B01----:R-:W-:Y:S02]  /*1950*/  MOV R5, UR6 ;  /* 0x0000000600057c02 */ /* 0x003fe40008000f00 */
[----:B------:R-:W-:Y:S01]  /*1960*/  SHF.L.U32 R4, R7, 0x1f, RZ ;  /* 0x0000001f07047819 */ /* 0x000fe200000006ff */
[----:B--2---:R-:W-:-:S06]  /*1970*/  ULEA UR7, UR8, UR7, 0x18 ;  /* 0x0000000708077291 */ /* 0x004fcc000f8ec03f */
[----:B------:R-:W-:-:S04]  /*1980*/  IMAD.U32 R6, RZ, RZ, UR7 ;  /* 0x00000007ff067e24 */ /* 0x000fc8000f8e00ff */
[----:B------:R-:W-:-:S04]  /*1990*/  IMAD R5, R5, 0x8, R6 ;  /* 0x0000000805057824 */ /* 0x000fc800078e0206 */
[----:B------:R0:W1:Y:S01]  /*19a0*/  SYNCS.PHASECHK.TRANS64.TRYWAIT P1, [R5+URZ], R4 ;  /* 0x00000004050075a7 */ /* 0x000062000802017f */
[----:B------:R-:W-:Y:S05]  /*19b0*/  @!P0 BRA `(.L_x_24) ;  /* 0x0000000000048947 */ /* 0x000fea0003800000 */
[----:B------:R-:W-:Y:S01]  /*19c0*/  BPT.TRAP 0x1 ;  /* 0x000000040000795c */ /* 0x000fe20000300000 */
.L_x_24:
[----:B-1----:R-:W-:Y:S05]  /*19d0*/  @P1 BRA `(.L_x_25) ;  /* 0x0000000000081947 */ /* 0x002fea0003800000 */
[----:B------:R-:W1:Y:S02]  /*19e0*/  SYNCS.PHASECHK.TRANS64.TRYWAIT P1, [R5+URZ], R4 ;  /* 0x00000004050075a7 */ /* 0x000e64000802017f */
[----:B-1----:R-:W-:Y:S05]  /*19f0*/  @!P1 BRA `(.L_x_26) ;  /* 0x000000a800b09947 */ /* 0x002fea0003800000 */
.L_x_25:
[----:B------:R-:W-:Y:S01]  /*1a00*/  ULEA UR7, UR6, UR4, 0xb ;  /* 0x0000000406077291 */ /* 0x000fe2000f8e583f */
[----:B------:R-:W-:Y:S01]  /*1a10*/  WARPGROUP.ARRIVE ;  /* 0x00000000000079c5 */ /* 0x000fe20000000000 */
[----:B------:R-:W-:Y:S01]  /*1a20*/  ULEA UR12, UR6, UR5, 0xa ;  /* 0x00000005060c7291 */ /* 0x000fe2000f8e503f */
[----:B------:R-:W-:Y:S01]  /*1a30*/  UMOV UR9, 0x40000040 ;  /* 0x4000004000097882 */ /* 0x000fe20000000000 */
[----:B------:R-:W-:-:S03]  /*1a40*/  UMOV UR11, 0x40000040 ;  /* 0x40000040000b7882 */ /* 0x000fc60000000000 */
[----:B------:R-:W-:Y:S02]  /*1a50*/  UMOV UR8, UR7 ;  /* 0x0000000700087c82 */ /* 0x000fe40008000000 */
[----:B------:R-:W-:Y:S02]  /*1a60*/  UMOV UR10, UR12 ;  /* 0x0000000c000a7c82 */ /* 0x000fe40008000000 */
        /* <DEDUP_REMOVED lines=44> */
[----:B------:R-:W-:Y:S01]  /*1d30*/  BPT.TRAP 0x1 ;  /* 0x000000040000795c */ /* 0x000fe20000300000 */
.L_x_27:
[----:B------:R-:W-:-:S13]  /*1d40*/  ISETP.NE.AND P1, PT, R156, RZ, PT ;  /* 0x000000ff9c00720c */ /* 0x000fda0003f25270 */
[----:B01----:R-:W-:-:S04]  /*1d50*/  @P1 IMAD R4, R3, 0x8, R6 ;  /* 0x0000000803041824 */ /* 0x003fc800078e0206 */
[----:B------:R-:W-:-:S05]  /*1d60*/  @P1 VIADD R5, R4, 0x20 ;  /* 0x0000002004051836 */ /* 0x000fca0000000000 */
[----:B------:R-:W-:-:S04]  /*1d70*/  @P1 PRMT R5, R22, 0x654, R5 ;  /* 0x0000065416051816 */ /* 0x000fc80000000005 */
[----:B------:R0:W-:Y:S01]  /*1d80*/  @P1 SYNCS.ARRIVE.TRANS64.RED.A1T0 RZ, [R5+URZ], RZ ;  /* 0x000000ff05ff19a7 */ /* 0x0001e2000810043f */
[----:B------:R-:W-:-:S13]  /*1d90*/  ISETP.GT.U32.AND P1, PT, R19, 0x1, PT ;  /* 0x000000011300780c */ /* 0x000fda0003f24070 */
[----:B0-----:R-:W-:Y:S05]  /*1da0*/  @P1 BRA `(.L_x_28) ;  /* 0x0000000000041947 */ /* 0x001fea0003800000 */
[----:B------:R-:W-:Y:S01]  /*1db0*/  BPT.TRAP 0x1 ;  /* 0x000000040000795c */ /* 0x000fe20000300000 */
.L_x_28:
[----:B------:R-:W-:Y:S01]  /*1dc0*/  UIADD3 UR6, UR6, 0x1, URZ ;  /* 0x0000000106067890 */ /* 0x000fe2000fffe03f */
[C---:B------:R-:W-:Y:S01]  /*1dd0*/  ISETP.GT.AND P2, PT, R0.reuse, 0x1, PT ;  /* 0x000000010000780c */ /* 0x040fe20003f44270 */
[----:B------:R-:W-:Y:S02]  /*1de0*/  VIADD R3, R3, 0x1 ;  /* 0x0000000103037836 */ /* 0x000fe40000000000 */
[----:B------:R-:W-:Y:S01]  /*1df0*/  UISETP.NE.AND UP0, UPT, UR6, 0x4, UPT ;  /* 0x000000040600788c */ /* 0x000fe2000bf05270 */
[----:B------:R-:W-:Y:S02]  /*1e00*/  VIADD R0, R0, 0xffffffff ;  /* 0xffffffff00007836 */ /* 0x000fe40000000000 */
[C---:B------:R-:W-:Y:S01]  /*1e10*/  ISETP.NE.AND P1, PT, R3.reuse, 0x4, PT ;  /* 0x000000040300780c */ /* 0x040fe20003f25270 */
[----:B------:R-:W-:Y:S02]  /*1e20*/  USEL UR7, URZ, 0x1, UP0 ;  /* 0x000000013f077887 */ /* 0x000fe40008000000 */
[----:B------:R-:W-:Y:S01]  /*1e30*/  USEL UR6, UR6, URZ, UP0 ;  /* 0x0000003f06067287 */ /* 0x000fe20008000000 */
[----:B------:R-:W-:-:S03]  /*1e40*/  SEL R3, R3, RZ, P1 ;  /* 0x000000ff03037207 */ /* 0x000fc60000800000 */
[----:B------:R-:W-:Y:S01]  /*1e50*/  LOP3.LUT R7, R7, UR7, RZ, 0x3c, !PT ;  /* 0x0000000707077c12 */ /* 0x000fe2000f8e3cff */
[----:B------:R-:W-:Y:S07]  /*1e60*/  @P2 BRA `(.L_x_29) ;  /* 0xfffffff800a82947 */ /* 0x000fee000383ffff */
.L_x_22:
[----:B------:R-:W2:Y:S02]  /*1e70*/  LDC R0, c[0x0][0x28c] ;  /* 0x0000a300ff007b82 */ /* 0x000ea40000000800 */
[----:B--2---:R-:W-:-:S13]  /*1e80*/  ISETP.GE.AND P1, PT, R0, 0x1, PT ;  /* 0x000000010000780c */ /* 0x004fda0003f26270 */
[----:B------:R-:W-:Y:S05]  /*1e90*/  @!P1 BRA `(.L_x_30) ;  /* 0x0000000000409947 */ /* 0x000fea0003800000 */
[----:B------:R-:W-:Y:S05]  /*1ea0*/  @!P0 BRA `(.L_x_31) ;  /* 0x0000000000048947 */ /* 0x000fea0003800000 */
[----:B------:R-:W-:Y:S01]  /*1eb0*/  BPT.TRAP 0x1 ;  /* 0x000000040000795c */ /* 0x000fe20000300000 */
.L_x_31:
[----:B------:R-:W-:Y:S01]  /*1ec0*/  ISETP.NE.AND P0, PT, R156, RZ, PT ;  /* 0x000000ff9c00720c */ /* 0x000fe20003f05270 */
[----:B------:R-:W-:-:S12]  /*1ed0*/  UISETP.LT.AND UP1, UPT, UR40, 0x1, UPT ;  /* 0x000000012800788c */ /* 0x000fd8000bf21270 */
[----:B------:R-:W-:-:S05]  /*1ee0*/  VOTEU.ANY UP0, P0 ;  /* 0x00000000003f7886 */ /* 0x000fca0000000100 */
[----:B------:R-:W-:-:S04]  /*1ef0*/  @UP0 USEL UR4, UR40, 0x1, UP1 ;  /* 0x0000000128040887 */ /* 0x000fc80008800000 */
[----:B------:R-:W-:-:S06]  /*1f00*/  @UP0 UIADD3 UR4, UR39, UR40, -UR4 ;  /* 0x0000002827040290 */ /* 0x000fcc000fffe804 */
[----:B------:R-:W-:-:S04]  /*1f10*/  IMAD.U32 R0, RZ, RZ, UR4 ;  /* 0x00000004ff007e24 */ /* 0x000fc8000f8e00ff */
[----:B------:R-:W-:-:S05]  /*1f20*/  @P0 IMAD.SHL.U32 R0, R0, 0x8, RZ ;  /* 0x0000000800000824 */ /* 0x000fca00078e00ff */
[----:B------:R-:W-:-:S04]  /*1f30*/  @P0 LOP3.LUT R0, R0, 0x18, RZ, 0xc0, !PT ;  /* 0x0000001800000812 */ /* 0x000fc800078ec0ff */
[----:B------:R-:W-:-:S04]  /*1f40*/  @P0 IADD3 R3, R6, 0x20, R0 ;  /* 0x0000002006030810 */ /* 0x000fc80007ffe000 */
[----:B------:R-:W-:-:S04]  /*1f50*/  @P0 PRMT R3, R22, 0x654, R3 ;  /* 0x0000065416030816 */ /* 0x000fc80000000003 */
[----:B------:R2:W-:Y:S01]  /*1f60*/  @P0 SYNCS.ARRIVE.TRANS64.RED.A1T0 RZ, [R3+URZ], RZ ;  /* 0x000000ff03ff09a7 */ /* 0x0005e2000810043f */
[----:B------:R-:W-:-:S13]  /*1f70*/  ISETP.GT.U32.AND P0, PT, R19, 0x1, PT ;  /* 0x000000011300780c */ /* 0x000fda0003f04070 */
[----:B--2---:R-:W-:Y:S05]  /*1f80*/  @P0 BRA `(.L_x_30) ;  /* 0x0000000000040947 */ /* 0x004fea0003800000 */
[----:B------:R-:W-:Y:S01]  /*1f90*/  BPT.TRAP 0x1 ;  /* 0x000000040000795c */ /* 0x000fe20000300000 */
.L_x_30:
[----:B------:R-:W2:Y:S01]  /*1fa0*/  LDC R6, c[0x0][0x288] ;  /* 0x0000a200ff067b82 */ /* 0x000ea20000000800 */
[--C-:B------:R-:W-:Y:S01]  /*1fb0*/  SHF.R.U32.HI R0, RZ, 0x2, R18.reuse ;  /* 0x00000002ff007819 */ /* 0x100fe20000011612 */
[----:B------:R-:W-:Y:S01]  /*1fc0*/  UIADD3 UR39, UR40, UR39, URZ ;  /* 0x0000002728277290 */ /* 0x000fe2000fffe03f */
[----:B01----:R-:W-:Y:S01]  /*1fd0*/  SHF.R.U32.HI R5, RZ, 0x7, R18 ;  /* 0x00000007ff057819 */ /* 0x003fe20000011612 */
[----:B------:R-:W-:Y:S01]  /*1fe0*/  IMAD.SHL.U32 R11, R153, 0x80, RZ ;  /* 0x00000080990b7824 */ /* 0x000fe200078e00ff */
[----:B------:R-:W-:Y:S01]  /*1ff0*/  LOP3.LUT R4, R18, 0x60, RZ, 0xc0, !PT ;  /* 0x0000006012047812 */ /* 0x000fe200078ec0ff */
[----:B------:R-:W-:Y:S01]  /*2000*/  USHF.R.U32.HI UR4, URZ, 0x2, UR39 ;  /* 0x000000023f047899 */ /* 0x000fe20008011627 */
[----:B------:R-:W-:Y:S01]  /*2010*/  LOP3.LUT R3, R0, 0x7, RZ, 0xc0, !PT ;  /* 0x0000000700037812 */ /* 0x000fe200078ec0ff */
[----:B------:R-:W-:Y:S01]  /*2020*/  ULDC UR8, c[0x0][0x284] ;  /* 0x0000a10000087ab9 */ /* 0x000fe20000000800 */
[----:B------:R-:W-:Y:S01]  /*2030*/  LOP3.LUT R0, R5, 0x1, RZ, 0xc0, !PT ;  /* 0x0000000105007812 */ /* 0x000fe200078ec0ff */
[----:B------:R-:W-:Y:S01]  /*2040*/  ULOP3.LUT UR4, UR4, 0x1, URZ, 0xc0, !UPT ;  /* 0x0000000104047892 */ /* 0x000fe2000f8ec03f */
[----:B------:R-:W-:Y:S01]  /*2050*/  SHF.R.U32.HI R8, RZ, 0x1, R4 ;  /* 0x00000001ff087819 */ /* 0x000fe20000011604 */
[----:B------:R-:W-:Y:S01]  /*2060*/  UISETP.GT.U32.AND UP1, UPT, UR39, 0x3, UPT ;  /* 0x000000032700788c */ /* 0x000fe2000bf24070 */
[----:B------:R-:W-:Y:S01]  /*2070*/  SHF.L.U32 R4, R0, 0x6, RZ ;  /* 0x0000000600047819 */ /* 0x000fe200000006ff */
[----:B------:R-:W-:Y:S01]  /*2080*/  UISETP.NE.U32.AND UP0, UPT, UR4, 0x1, UPT ;  /* 0x000000010400788c */ /* 0x000fe2000bf05070 */
[--C-:B------:R-:W-:Y:S01]  /*2090*/  IADD3 R5, RZ, -R8, -R3.reuse ;  /* 0x80000008ff057210 */ /* 0x100fe20007ffe803 */
[----:B------:R-:W-:Y:S01]  /*20a0*/  ULDC.64 UR6, c[0x0][0x5d0] ;  /* 0x0001740000067ab9 */ /* 0x000fe20000000a00 */
[----:B------:R-:W-:Y:S01]  /*20b0*/  LOP3.LUT R165, R4, 0x40, R3, 0xe2, !PT ;  /* 0x0000004004a57812 */ /* 0x000fe200078ee203 */
[----:B------:R-:W-:Y:S01]  /*20c0*/  UISETP.LT.U32.AND UP1, UPT, UR40, 0x4, UP1 ;  /* 0x000000042800788c */ /* 0x000fe20008f21070 */
[----:B------:R-:W-:Y:S01]  /*20d0*/  LOP3.LUT R3, R18, 0x3, RZ, 0xc0, !PT ;  /* 0x0000000312037812 */ /* 0x000fe200078ec0ff */
[----:B------:R-:W-:Y:S01]  /*20e0*/  IMAD R157, R0, -0x40, R5 ;  /* 0xffffffc0009d7824 */ /* 0x000fe200078e0205 */
[----:B------:R-:W-:Y:S01]  /*20f0*/  SHF.R.S32.HI R15, RZ, 0x1f, R23 ;  /* 0x0000001fff0f7819 */ /* 0x000fe20000011417 */
[----:B------:R-:W-:Y:S01]  /*2100*/  IMAD.SHL.U32 R0, R152, 0x100, RZ ;  /* 0x0000010098007824 */ /* 0x000fe200078e00ff */
[----:B------:R-:W-:Y:S01]  /*2110*/  UISETP.GT.U32.AND UP0, UPT, UR40, 0x3, !UP0 ;  /* 0x000000032800788c */ /* 0x000fe2000c704070 */
[----:B--2---:R-:W-:Y:S01]  /*2120*/  IMAD R10, R3, -0x2, R6 ;  /* 0xfffffffe030a7824 */ /* 0x004fe200078e0206 */
[----:B------:R-:W-:Y:S01]  /*2130*/  ISETP.GE.AND P0, PT, R11, R6, PT ;  /* 0x000000060b00720c */ /* 0x000fe20003f06270 */
[----:B------:R-:W-:Y:S01]  /*2140*/  IMAD.SHL.U32 R6, R18, 0x2, RZ ;  /* 0x0000000212067824 */ /* 0x000fe200078e00ff */
[----:B------:R-:W-:Y:S01]  /*2150*/  USEL UR5, URZ, 0x1, !UP1 ;  /* 0x000000013f057887 */ /* 0x000fe2000c800000 */
[----:B------:R-:W-:Y:S01]  /*2160*/  IMAD R4, R15, UR6, RZ ;  /* 0x000000060f047c24 */ /* 0x000fe2000f8e02ff */
[----:B------:R-:W-:Y:S01]  /*2170*/  ISETP.GE.OR P0, PT, R0, UR8, P0 ;  /* 0x0000000800007c0c */ /* 0x000fe20008706670 */
[----:B------:R-:W-:Y:S01]  /*2180*/  USEL UR4, URZ, 0x1, !UP0 ;  /* 0x000000013f047887 */ /* 0x000fe2000c000000 */
[----:B------:R-:W-:Y:S01]  /*2190*/  LOP3.LUT R6, R11, 0x6, R6, 0xf8, !PT ;  /* 0x000000060b067812 */ /* 0x000fe200078ef806 */
[----:B------:R-:W-:Y:S01]  /*21a0*/  IMAD.WIDE R152, R152, 0x100, RZ ;  /* 0x0000010098987825 */ /* 0x000fe200078e02ff */
[----:B------:R-:W-:Y:S01]  /*21b0*/  ULOP3.LUT UR39, UR39, 0x3, URZ, 0xc0, !UPT ;  /* 0x0000000327277892 */ /* 0x000fe2000f8ec03f */
[----:B------:R-:W-:Y:S01]  /*21c0*/  IADD3 R157, -R0, UR8, R157 ;  /* 0x00000008009d7c10 */ /* 0x000fe2000fffe19d */
[----:B------:R-:W-:Y:S01]  /*21d0*/  ULOP3.LUT UR38, UR4, UR38, UR5, 0x96, !UPT ;  /* 0x0000002604267292 */ /* 0x000fe2000f8e9605 */
[----:B------:R-:W-:Y:S01]  /*21e0*/  SHF.R.S32.HI R7, RZ, 0x1f, R6 ;  /* 0x0000001fff077819 */ /* 0x000fe20000011406 */
[----:B------:R-:W-:Y:S01]  /*21f0*/  IMAD R9, R23, UR7, R4 ;  /* 0x0000000717097c24 */ /* 0x000fe2000f8e0204 */
[----:B------:R-:W-:Y:S01]  /*2200*/  LOP3.LUT R165, R152, R165, R8, 0xfe, !PT ;  /* 0x000000a598a57212 */ /* 0x000fe200078efe08 */
[----:B------:R-:W-:-:S02]  /*2210*/  IMAD.IADD R0, R10, 0x1, -R11 ;  /* 0x000000010a007824 */ /* 0x000fc400078e0a0b */
[----:B------:R-:W-:-:S04]  /*2220*/  IMAD.WIDE.U32 R4, R23, UR6, R6 ;  /* 0x0000000617047c25 */ /* 0x000fc8000f8e0006 */
[----:B------:R-:W-:Y:S02]  /*2230*/  IMAD.IADD R9, R5, 0x1, R9 ;  /* 0x0000000105097824 */ /* 0x000fe400078e0209 */
[----:B------:R-:W-:Y:S02]  /*2240*/  IMAD.MOV.U32 R3, RZ, RZ, -0x1 ;  /* 0xffffffffff037424 */ /* 0x000fe400078e00ff */
[----:B------:R-:W-:Y:S01]  /*2250*/  IMAD.MOV.U32 R8, RZ, RZ, R4 ;  /* 0x000000ffff087224 */ /* 0x000fe200078e0004 */
[----:B------:R-:W-:Y:S06]  /*2260*/  @P0 BRA `(.L_x_32) ;  /* 0x0000008400700947 */ /* 0x000fec0003800000 */
[----:B------:R-:W0:Y:S01]  /*2270*/  LDC.64 R4, c[0x0][0x5c8] ;  /* 0x00017200ff047b82 */ /* 0x000e220000000a00 */
[----:B-----5:R-:W-:Y:S01]  /*2280*/  FSETP.NEU.AND P1, PT, R155, RZ, PT ;  /* 0x000000ff9b00720b */ /* 0x020fe20003f2d000 */
[----:B------:R-:W-:Y:S01]  /*2290*/  BSSY B0, `(.L_x_32) ;  /* 0x0000859000007945 */ /* 0x000fe20003800000 */
[----:B------:R-:W-:-:S04]  /*22a0*/  ISETP.GT.AND P2, PT, R157, RZ, PT ;  /* 0x000000ff9d00720c */ /* 0x000fc80003f44270 */
[----:B------:R-:W-:Y:S01]  /*22b0*/  ISETP.GT.AND P0, PT, R0, RZ, P2 ;  /* 0x000000ff0000720c */ /* 0x000fe20001704270 */
[-C--:B0-----:R-:W-:Y:S02]  /*22c0*/  IMAD R10, R153, R4.reuse, RZ ;  /* 0x00000004990a7224 */ /* 0x081fe400078e02ff */
[----:B------:R-:W-:-:S04]  /*22d0*/  IMAD.WIDE.U32 R166, R165, R4, R8 ;  /* 0x00000004a5a67225 */ /* 0x000fc800078e0008 */
[----:B------:R-:W-:-:S04]  /*22e0*/  IMAD R9, R165, R5, R10 ;  /* 0x00000005a5097224 */ /* 0x000fc800078e020a */
[----:B------:R-:W-:Y:S01]  /*22f0*/  IMAD.IADD R171, R167, 0x1, R9 ;  /* 0x00000001a7ab7824 */ /* 0x000fe200078e0209 */
[----:B------:R-:W-:Y:S06]  /*2300*/  @!P1 BRA `(.L_x_33) ;  /* 0x0000006000209947 */ /* 0x000fec0003800000 */
[----:B------:R-:W0:Y:S01]  /*2310*/  LDC.64 R10, c[0x0][0x5b8] ;  /* 0x00016e00ff0a7b82 */ /* 0x000e220000000a00 */
[----:B------:R-:W-:-:S07]  /*2320*/  ULDC.64 UR4, c[0x0][0x5c0] ;  /* 0x0001700000047ab9 */ /* 0x000fce0000000a00 */
[----:B------:R-:W1:Y:S08]  /*2330*/  LDC.64 R12, c[0x0][0x5b0] ;  /* 0x00016c00ff0c7b82 */ /* 0x000e700000000a00 */
[----:B------:R-:W2:Y:S01]  /*2340*/  LDC.64 R8, c[0x0][0x5a8] ;  /* 0x00016a00ff087b82 */ /* 0x000ea20000000a00 */
[----:B0-----:R-:W-:-:S04]  /*2350*/  IMAD R14, R15, R10, RZ ;  /* 0x0000000a0f0e7224 */ /* 0x001fc800078e02ff */
[C---:B------:R-:W-:Y:S02]  /*2360*/  IMAD R11, R23.reuse, R11, R14 ;  /* 0x0000000b170b7224 */ /* 0x040fe400078e020e */
[----:B------:R-:W-:-:S04]  /*2370*/  IMAD.WIDE.U32 R14, R23, R10, R6 ;  /* 0x0000000a170e7225 */ /* 0x000fc800078e0006 */
[----:B-1----:R-:W-:Y:S01]  /*2380*/  IMAD R20, R153, R12, RZ ;  /* 0x0000000c99147224 */ /* 0x002fe200078e02ff */
[----:B------:R-:W-:-:S03]  /*2390*/  IADD3 R21, R15, R11, RZ ;  /* 0x0000000b0f157210 */ /* 0x000fc60007ffe0ff */
[----:B------:R-:W-:Y:S02]  /*23a0*/  IMAD R169, R165, R13, R20 ;  /* 0x0000000da5a97224 */ /* 0x000fe400078e0214 */
[----:B------:R-:W-:-:S04]  /*23b0*/  IMAD.MOV.U32 R20, RZ, RZ, R14 ;  /* 0x000000ffff147224 */ /* 0x000fc800078e000e */
[----:B------:R-:W-:-:S04]  /*23c0*/  IMAD.WIDE.U32 R158, R165, R12, R20 ;  /* 0x0000000ca59e7225 */ /* 0x000fc800078e0014 */
[----:B------:R-:W-:Y:S01]  /*23d0*/  IMAD.IADD R159, R159, 0x1, R169 ;  /* 0x000000019f9f7824 */ /* 0x000fe200078e02a9 */
[----:B--2---:R-:W-:-:S04]  /*23e0*/  LEA R160, P1, R158, R8, 0x1 ;  /* 0x000000089ea07211 */ /* 0x004fc800078208ff */
[----:B------:R-:W-:-:S05]  /*23f0*/  LEA.HI.X R161, R158, R9, R159, 0x1, P1 ;  /* 0x000000099ea17211 */ /* 0x000fca00008f0c9f */
[----:B------:R-:W2:Y:S01]  /*2400*/  @P0 LDG.E.LTC128B.U16 R167, desc[UR36][R160.64] ;  /* 0x00000024a0a70981 */ /* 0x000ea2000c1e1520 */
[----:B------:R-:W-:Y:S01]  /*2410*/  IMAD.WIDE.U32 R162, R165, R12, R6 ;  /* 0x0000000ca5a27225 */ /* 0x000fe200078e0006 */
[----:B------:R-:W-:Y:S01]  /*2420*/  ISETP.GT.AND P3, PT, R0, 0x1, P2 ;  /* 0x000000010000780c */ /* 0x000fe20001764270 */
[----:B------:R-:W-:Y:S02]  /*2430*/  BSSY B1, `(.L_x_34) ;  /* 0x0000013000017945 */ /* 0x000fe40003800000 */
[----:B------:R-:W-:Y:S02]  /*2440*/  IMAD.IADD R163, R169, 0x1, R163 ;  /* 0x00000001a9a37824 */ /* 0x000fe400078e02a3 */
[----:B------:R-:W-:-:S04]  /*2450*/  IMAD.WIDE.U32 R162, R23, R10, R162 ;  /* 0x0000000a17a27225 */ /* 0x000fc800078e00a2 */
[----:B--2---:R-:W-:-:S05]  /*2460*/  HADD2.F32 R158, -RZ, R167.H0_H0 ;  /* 0x200000a7ff9e7230 */ /* 0x004fca0000004100 */
[----:B------:R-:W-:Y:S01]  /*2470*/  FMUL R159, R158, R155 ;  /* 0x0000009b9e9f7220 */ /* 0x000fe20000400000 */
[----:B------:R-:W-:-:S03]  /*2480*/  LEA R158, P1, R166, UR4, 0x1 ;  /* 0x00000004a69e7c11 */ /* 0x000fc6000f8208ff */
[----:B------:R-:W-:Y:S01]  /*2490*/  FFMA R159, R88, R154, R159 ;  /* 0x0000009a589f7223 */ /* 0x000fe2000000009f */
[----:B------:R-:W-:-:S04]  /*24a0*/  IMAD.IADD R88, R11, 0x1, R163 ;  /* 0x000000010b587824 */ /* 0x000fc800078e02a3 */
[----:B------:R-:W-:Y:S02]  /*24b0*/  F2FP.F16.F32.PACK_AB R161, RZ, R159 ;  /* 0x0000009fffa1723e */ /* 0x000fe400000000ff */
[----:B------:R-:W-:Y:S02]  /*24c0*/  LEA.HI.X R159, R166, UR5, R171, 0x1, P1 ;  /* 0x00000005a69f7c11 */ /* 0x000fe400088f0cab */
[----:B------:R-:W-:Y:S02]  /*24d0*/  PRMT R163, R161, 0x7610, R163 ;  /* 0x00007610a1a37816 */ /* 0x000fe400000000a3 */
[----:B------:R-:W-:-:S03]  /*24e0*/  LEA R160, P1, R162, R8, 0x1 ;  /* 0x00000008a2a07211 */ /* 0x000fc600078208ff */
[----:B------:R0:W-:Y:S01]  /*24f0*/  @P0 STG.E.U16 desc[UR36][R158.64], R163 ;  /* 0x000000a39e000986 */ /* 0x0001e2000c101524 */
[--C-:B------:R-:W-:Y:S01]  /*2500*/  LEA.HI.X R161, R162, R9, R88.reuse, 0x1, P1 ;  /* 0x00000009a2a17211 */ /* 0x100fe200008f0c58 */
[C---:B------:R-:W-:Y:S01]  /*2510*/  IMAD.SHL.U32 R162, R12.reuse, 0x8, RZ ;  /* 0x000000080ca27824 */ /* 0x040fe200078e00ff */
[----:B------:R-:W-:Y:S02]  /*2520*/  PRMT R88, R167, 0x7610, R88 ;  /* 0x00007610a7587816 */ /* 0x000fe40000000058 */
[----:B0-----:R-:W-:Y:S01]  /*2530*/  SHF.L.U64.HI R163, R12, 0x3, R13 ;  /* 0x000000030ca37819 */ /* 0x001fe2000001020d */
[----:B------:R-:W-:Y:S06]  /*2540*/  @!P3 BRA `(.L_x_35) ;  /* 0x000000000004b947 */ /* 0x000fec0003800000 */
[----:B------:R0:W5:Y:S02]  /*2550*/  LDG.E.LTC128B.U16 R88, desc[UR36][R160.64+0x2] ;  /* 0x00000224a0587981 */ /* 0x000164000c1e1520 */
.L_x_35:
[----:B------:R-:W-:Y:S05]  /*2560*/  BSYNC B1 ;  /* 0x0000000000017941 */ /* 0x000fea0003800000 */
.L_x_34:
[----:B-----5:R-:W-:Y:S01]  /*2570*/  HADD2.F32 R168, -RZ, R88.H0_H0 ;  /* 0x20000058ffa87230 */ /* 0x020fe20000004100 */
[----:B------:R-:W-:Y:S01]  /*2580*/  ISETP.GT.AND P0, PT, R157, 0x8, PT ;  /* 0x000000089d00780c */ /* 0x000fe20003f04270 */
[----:B------:R-:W-:-:S04]  /*2590*/  IMAD.WIDE.U32 R166, R165, R12, R162 ;  /* 0x0000000ca5a67225 */ /* 0x000fc800078e00a2 */
[----:B------:R-:W-:Y:S01]  /*25a0*/  FMUL R168, R168, R155 ;  /* 0x0000009ba8a87220 */ /* 0x000fe20000400000 */
[----:B------:R-:W-:Y:S01]  /*25b0*/  IMAD.IADD R169, R169, 0x1, R167 ;  /* 0x00000001a9a97824 */ /* 0x000fe200078e02a7 */
[----:B------:R-:W-:Y:S02]  /*25c0*/  ISETP.GT.AND P1, PT, R0, RZ, P0 ;  /* 0x000000ff0000720c */ /* 0x000fe40000724270 */
[----:B------:R-:W-:Y:S01]  /*25d0*/  FFMA R168, R89, R154, R168 ;  /* 0x0000009a59a87223 */ /* 0x000fe200000000a8 */
[----:B------:R-:W-:-:S04]  /*25e0*/  IADD3 R89, P4, R14, R166, RZ ;  /* 0x000000a60e597210 */ /* 0x000fc80007f9e0ff */
[----:B------:R-:W-:Y:S01]  /*25f0*/  F2FP.F16.F32.PACK_AB R168, RZ, R168 ;  /* 0x000000a8ffa8723e */ /* 0x000fe200000000ff */
[----:B------:R-:W-:Y:S01]  /*2600*/  IMAD.X R172, R169, 0x1, R21, P4 ;  /* 0x00000001a9ac7824 */ /* 0x000fe200020e0615 */
[C---:B------:R-:W-:Y:S02]  /*2610*/  LEA R170, P4, R89.reuse, R8, 0x1 ;  /* 0x0000000859aa7211 */ /* 0x040fe400078808ff */
[----:B------:R-:W-:Y:S02]  /*2620*/  PRMT R167, R168, 0x7610, R167 ;  /* 0x00007610a8a77816 */ /* 0x000fe400000000a7 */
[----:B------:R-:W-:Y:S02]  /*2630*/  PRMT R168, R88, 0x7610, R168 ;  /* 0x0000761058a87816 */ /* 0x000fe400000000a8 */
[----:B------:R-:W-:Y:S01]  /*2640*/  LEA.HI.X R171, R89, R9, R172, 0x1, P4 ;  /* 0x0000000959ab7211 */ /* 0x000fe200020f0cac */
[----:B------:R1:W-:Y:S04]  /*2650*/  @P3 STG.E.U16 desc[UR36][R158.64+0x2], R167 ;  /* 0x000002a79e003986 */ /* 0x0003e8000c101524 */
[----:B------:R2:W3:Y:S01]  /*2660*/  @P1 LDG.E.LTC128B.U16 R168, desc[UR36][R170.64] ;  /* 0x00000024aaa81981 */ /* 0x0004e2000c1e1520 */
[----:B------:R-:W-:Y:S01]  /*2670*/  IADD3 R166, P3, R6, R166, RZ ;  /* 0x000000a606a67210 */ /* 0x000fe20007f7e0ff */
[----:B------:R-:W-:Y:S04]  /*2680*/  BSSY B1, `(.L_x_36) ;  /* 0x0000012000017945 */ /* 0x000fe80003800000 */
[----:B-1----:R-:W-:Y:S01]  /*2690*/  IMAD.X R167, R7, 0x1, R169, P3 ;  /* 0x0000000107a77824 */ /* 0x002fe200018e06a9 */
[----:B------:R-:W-:Y:S01]  /*26a0*/  SHF.L.U32 R169, R4, 0x4, RZ ;  /* 0x0000000404a97819 */ /* 0x000fe200000006ff */
[----:B------:R-:W-:-:S03]  /*26b0*/  IMAD.WIDE.U32 R166, R23, R10, R166 ;  /* 0x0000000a17a67225 */ /* 0x000fc600078e00a6 */
[----:B--2---:R-:W-:Y:S01]  /*26c0*/  IADD3 R170, P3, R169, R158, RZ ;  /* 0x0000009ea9aa7210 */ /* 0x004fe20007f7e0ff */
[----:B------:R-:W-:Y:S01]  /*26d0*/  IMAD.IADD R172, R11, 0x1, R167 ;  /* 0x000000010bac7824 */ /* 0x000fe200078e02a7 */
[----:B------:R-:W-:-:S05]  /*26e0*/  SHF.L.U64.HI R167, R4, 0x4, R5 ;  /* 0x0000000404a77819 */ /* 0x000fca0000010205 */
[----:B------:R-:W-:Y:S02]  /*26f0*/  IMAD.X R171, R167, 0x1, R159, P3 ;  /* 0x00000001a7ab7824 */ /* 0x000fe400018e069f */
[----:B---3--:R-:W-:-:S05]  /*2700*/  HADD2.F32 R88, -RZ, R168.H0_H0 ;  /* 0x200000a8ff587230 */ /* 0x008fca0000004100 */
[----:B------:R-:W-:Y:S01]  /*2710*/  FMUL R89, R88, R155 ;  /* 0x0000009b58597220 */ /* 0x000fe20000400000 */
[----:B------:R-:W-:-:S03]  /*2720*/  LEA R88, P4, R166, R8, 0x1 ;  /* 0x00000008a6587211 */ /* 0x000fc600078808ff */
[----:B------:R-:W-:Y:S01]  /*2730*/  FFMA R90, R90, R154, R89 ;  /* 0x0000009a5a5a7223 */ /* 0x000fe20000000059 */
[----:B------:R-:W-:Y:S02]  /*2740*/  LEA.HI.X R89, R166, R9, R172, 0x1, P4 ;  /* 0x00000009a6597211 */ /* 0x000fe400020f0cac */
[----:B------:R-:W-:Y:S02]  /*2750*/  ISETP.GT.AND P4, PT, R0, 0x1, P0 ;  /* 0x000000010000780c */ /* 0x000fe40000784270 */
[----:B------:R-:W-:-:S05]  /*2760*/  F2FP.F16.F32.PACK_AB R90, RZ, R90 ;  /* 0x0000005aff5a723e */ /* 0x000fca00000000ff */
[----:B------:R1:W-:Y:S06]  /*2770*/  @P1 STG.E.U16 desc[UR36][R170.64], R90 ;  /* 0x0000005aaa001986 */ /* 0x0003ec000c101524 */
[----:B------:R-:W-:Y:S05]  /*2780*/  @!P4 BRA `(.L_x_37) ;  /* 0x000000000004c947 */ /* 0x000fea0003800000 */
[----:B------:R2:W5:Y:S02]  /*2790*/  LDG.E.LTC128B.U16 R168, desc[UR36][R88.64+0x2] ;  /* 0x0000022458a87981 */ /* 0x000564000c1e1520 */
.L_x_37:
[----:B------:R-:W-:Y:S05]  /*27a0*/  BSYNC B1 ;  /* 0x0000000000017941 */ /* 0x000fea0003800000 */
.L_x_36:
[----:B-1---5:R-:W-:Y:S01]  /*27b0*/  HADD2.F32 R90, -RZ, R168.H0_H0 ;  /* 0x200000a8ff5a7230 */ /* 0x022fe20000004100 */
[----:B------:R-:W-:Y:S01]  /*27c0*/  ISETP.GT.AND P1, PT, R0, 0x8, P2 ;  /* 0x000000080000780c */ /* 0x000fe20001724270 */
[----:B------:R-:W-:Y:S03]  /*27d0*/  BSSY B1, `(.L_x_38) ;  /* 0x000000a000017945 */ /* 0x000fe60003800000 */
[----:B------:R-:W-:-:S04]  /*27e0*/  FMUL R90, R90, R155 ;  /* 0x0000009b5a5a7220 */ /* 0x000fc80000400000 */
[----:B------:R-:W-:Y:S01]  /*27f0*/  FFMA R90, R91, R154, R90 ;  /* 0x0000009a5b5a7223 */ /* 0x000fe2000000005a */
[----:B------:R-:W-:-:S04]  /*2800*/  @P4 IMAD.MOV.U32 R91, RZ, RZ, R171 ;  /* 0x000000ffff5b4224 */ /* 0x000fc800078e00ab */
[----:B------:R-:W-:-:S04]  /*2810*/  F2FP.F16.F32.PACK_AB R90, RZ, R90 ;  /* 0x0000005aff5a723e */ /* 0x000fc800000000ff */
[----:B------:R-:W-:Y:S01]  /*2820*/  PRMT R166, R90, 0x7610, R166 ;  /* 0x000076105aa67816 */ /* 0x000fe200000000a6 */
[----:B------:R-:W-:-:S05]  /*2830*/  @P4 IMAD.MOV.U32 R90, RZ, RZ, R170 ;  /* 0x000000ffff5a4224 */ /* 0x000fca00078e00aa */
[----:B------:R1:W-:Y:S01]  /*2840*/  @P4 STG.E.U16 desc[UR36][R90.64+0x2], R166 ;  /* 0x000002a65a004986 */ /* 0x0003e2000c101524 */
[----:B------:R-:W-:Y:S05]  /*2850*/  @!P1 BRA `(.L_x_39) ;  /* 0x0000000000049947 */ /* 0x000fea0003800000 */
[----:B------:R3:W5:Y:S02]  /*2860*/  LDG.E.LTC128B.U16 R168, desc[UR36][R160.64+0x10] ;  /* 0x00001024a0a87981 */ /* 0x000764000c1e1520 */
.L_x_39:
[----:B------:R-:W-:Y:S05]  /*2870*/  BSYNC B1 ;  /* 0x0000000000017941 */ /* 0x000fea0003800000 */
.L_x_38:
[----:B-1---5:R-:W-:Y:S01]  /*2880*/  HADD2.F32 R90, -RZ, R168.H0_H0 ;  /* 0x200000a8ff5a7230 */ /* 0x022fe20000004100 */
[----:B------:R-:W-:Y:S01]  /*2890*/  ISETP.GT.AND P3, PT, R0, 0x9, P2 ;  /* 0x000000090000780c */ /* 0x000fe20001764270 */
[----:B------:R-:W-:Y:S03]  /*28a0*/  BSSY B1, `(.L_x_40) ;  /* 0x000000a000017945 */ /* 0x000fe60003800000 */
[----:B------:R-:W-:Y:S01]  /*28b0*/  FMUL R91, R90, R155 ;  /* 0x0000009b5a5b7220 */ /* 0x000fe20000400000 */
[----:B------:R-:W-:-:S03]  /*28c0*/  @P1 IMAD.MOV.U32 R90, RZ, RZ, R158 ;  /* 0x000000ffff5a1224 */ /* 0x000fc600078e009e */
[----:B------:R-:W-:-:S05]  /*28d0*/  FFMA R91, R92, R154, R91 ;  /* 0x0000009a5c5b7223 */ /* 0x000fca000000005b */
[----:B------:R-:W-:-:S04]  /*28e0*/  F2FP.F16.F32.PACK_AB R91, RZ, R91 ;  /* 0x0000005bff5b723e */ /* 0x000fc800000000ff */
[----:B------:R-:W-:Y:S01]  /*28f0*/  PRMT R92, R91, 0x7610, R92 ;  /* 0x000076105b5c7816 */ /* 0x000fe2000000005c */
[----:B------:R-:W-:-:S05]  /*2900*/  @P1 IMAD.MOV.U32 R91, RZ, RZ, R159 ;  /* 0x000000ffff5b1224 */ /* 0x000fca00078e009f */
[----:B------:R1:W-:Y:S01]  /*2910*/  @P1 STG.E.U16 desc[UR36][R90.64+0x10], R92 ;  /* 0x0000105c5a001986 */ /* 0x0003e2000c101524 */
[----:B------:R-:W-:Y:S05]  /*2920*/  @!P3 BRA `(.L_x_41) ;  /* 0x000000000004b947 */ /* 0x000fea0003800000 */
[----:B------:R4:W5:Y:S02]  /*2930*/  LDG.E.LTC128B.U16 R168, desc[UR36][R160.64+0x12] ;  /* 0x00001224a0a87981 */ /* 0x000964000c1e1520 */
.L_x_41:
[----:B------:R-:W-:Y:S05]  /*2940*/  BSYNC B1 ;  /* 0x0000000000017941 */ /* 0x000fea0003800000 */
.L_x_40:
[----:B-1---5:R-:W-:Y:S01]  /*2950*/  HADD2.F32 R90, -RZ, R168.H0_H0 ;  /* 0x200000a8ff5a7230 */ /* 0x022fe20000004100 */
[----:B------:R-:W-:Y:S01]  /*2960*/  ISETP.GT.AND P1, PT, R0, 0x8, P0 ;  /* 0x000000080000780c */ /* 0x000fe20000724270 */
[----:B------:R-:W-:Y:S01]  /*2970*/  @P3 IMAD.MOV.U32 R91, RZ, RZ, R159 ;  /* 0x000000ffff5b3224 */ /* 0x000fe200078e009f */
[----:B------:R-:W-:Y:S02]  /*2980*/  BSSY B1, `(.L_x_42) ;  /* 0x0000009000017945 */ /* 0x000fe40003800000 */
[----:B------:R-:W-:-:S04]  /*2990*/  FMUL R90, R90, R155 ;  /* 0x0000009b5a5a7220 */ /* 0x000fc80000400000 */
[----:B------:R-:W-:-:S05]  /*29a0*/  FFMA R90, R93, R154, R90 ;  /* 0x0000009a5d5a7223 */ /* 0x000fca000000005a */
[----:B------:R-:W-:-:S04]  /*29b0*/  F2FP.F16.F32.PACK_AB R90, RZ, R90 ;  /* 0x0000005aff5a723e */ /* 0x000fc800000000ff */
[----:B------:R-:W-:Y:S01]  /*29c0*/  PRMT R92, R90, 0x7610, R92 ;  /* 0x000076105a5c7816 */ /* 0x000fe2000000005c */
[----:B------:R-:W-:-:S05]  /*29d0*/  @P3 IMAD.MOV.U32 R90, RZ, RZ, R158 ;  /* 0x000000ffff5a3224 */ /* 0x000fca00078e009e */
[----:B------:R1:W-:Y:S01]  /*29e0*/  @P3 STG.E.U16 desc[UR36][R90.64+0x12], R92 ;  /* 0x0000125c5a003986 */ /* 0x0003e2000c101524 */
[----:B------:R-:W-:Y:S05]  /*29f0*/  @!P1 BRA `(.L_x_43) ;  /* 0x0000000000049947 */ /* 0x000fea0003800000 */
[----:B------:R0:W5:Y:S02]  /*2a00*/  LDG.E.LTC128B.U16 R168, desc[UR36][R88.64+0x10] ;  /* 0x0000102458a87981 */ /* 0x000164000c1e1520 */
.L_x_43:
[----:B------:R-:W-:Y:S05]  /*2a10*/  BSYNC B1 ;  /* 0x0000000000017941 */ /* 0x000fea0003800000 */
.L_x_42:
[----:B-1---5:R-:W-:Y:S01]  /*2a20*/  HADD2.F32 R90, -RZ, R168.H0_H0 ;  /* 0x200000a8ff5a7230 */ /* 0x022fe20000004100 */
[----:B------:R-:W-:Y:S01]  /*2a30*/  ISETP.GT.AND P3, PT, R0, 0x9, P0 ;  /* 0x000000090000780c */ /* 0x000fe20000764270 */
[----:B------:R-:W-:Y:S03]  /*2a40*/  BSSY B1, `(.L_x_44) ;  /* 0x000000a000017945 */ /* 0x000fe60003800000 */
[----:B------:R-:W-:Y:S01]  /*2a50*/  FMUL R91, R90, R155 ;  /* 0x0000009b5a5b7220 */ /* 0x000fe20000400000 */
[----:B------:R-:W-:-:S03]  /*2a60*/  @P1 MOV R90, R170 ;  /* 0x000000aa005a1202 */ /* 0x000fc60000000f00 */
[----:B------:R-:W-:-:S05]  /*2a70*/  FFMA R91, R94, R154, R91 ;  /* 0x0000009a5e5b7223 */ /* 0x000fca000000005b */
[----:B------:R-:W-:-:S04]  /*2a80*/  F2FP.F16.F32.PACK_AB R91, RZ, R91 ;  /* 0x0000005bff5b723e */ /* 0x000fc800000000ff */
[----:B------:R-:W-:Y:S01]  /*2a90*/  PRMT R92, R91, 0x7610, R92 ;  /* 0x000076105b5c7816 */ /* 0x000fe2000000005c */
[----:B------:R-:W-:-:S05]  /*2aa0*/  @P1 IMAD.MOV.U32 R91, RZ, RZ, R171 ;  /* 0x000000ffff5b1224 */ /* 0x000fca00078e00ab */
[----:B------:R1:W-:Y:S01]  /*2ab0*/  @P1 STG.E.U16 desc[UR36][R90.64+0x10], R92 ;  /* 0x0000105c5a001986 */ /* 0x0003e2000c101524 */
[----:B------:R-:W-:Y:S05]  /*2ac0*/  @!P3 BRA `(.L_x_45) ;  /* 0x000000000004b947 */ /* 0x000fea0003800000 */
[----:B------:R0:W5:Y:S02]  /*2ad0*/  LDG.E.LTC128B.U16 R168, desc[UR36][R88.64+0x12] ;  /* 0x0000122458a87981 */ /* 0x000164000c1e1520 */
.L_x_45:
[----:B------:R-:W-:Y:S05]  /*2ae0*/  BSYNC B1 ;  /* 0x0000000000017941 */ /* 0x000fea0003800000 */
.L_x_44:
        /* <DEDUP_REMOVED lines=12> */
.L_x_47:
[----:B------:R-:W-:Y:S05]  /*2bb0*/  BSYNC B1 ;  /* 0x0000000000017941 */ /* 0x000fea0003800000 */
.L_x_46:
        /* <DEDUP_REMOVED lines=12> */
.L_x_49:
[----:B------:R-:W-:Y:S05]  /*2c80*/  BSYNC B1 ;  /* 0x0000000000017941 */ /* 0x000fea0003800000 */
.L_x_48:
        /* <DEDUP_REMOVED lines=12> */
.L_x_51:
[----:B------:R-:W-:Y:S05]  /*2d50*/  BSYNC B1 ;  /* 0x0000000000017941 */ /* 0x000fea0003800000 */
.L_x_50:
[----:B-1---5:R-:W-:Y:S01]  /*2d60*/  HADD2.F32 R90, -RZ, R168.H0_H0 ;  /* 0x200000a8ff5a7230 */ /* 0x022fe20000004100 */
[----:B------:R-:W-:Y:S01]  /*2d70*/  ISETP.GT.AND P3, PT, R0, 0x11, P0 ;  /* 0x000000110000780c */ /* 0x000fe20000764270 */
[----:B------:R-:W-:Y:S03]  /*2d80*/  BSSY B1, `(.L_x_52) ;  /* 0x000000a000017945 */ /* 0x000fe60003800000 */
[----:B------:R-:W-:Y:S01]  /*2d90*/  FMUL R91, R90, R155 ;  /* 0x0000009b5a5b7220 */ /* 0x000fe20000400000 */
[----:B------:R-:W-:-:S03]  /*2da0*/  @P1 IMAD.MOV.U32 R90, RZ, RZ, R170 ;  /* 0x000000ffff5a1224 */ /* 0x000fc600078e00aa */
[----:B------:R-:W-:-:S05]  /*2db0*/  FFMA R91, R98, R154, R91 ;  /* 0x0000009a625b7223 */ /* 0x000fca000000005b */
[----:B------:R-:W-:-:S04]  /*2dc0*/  F2FP.F16.F32.PACK_AB R91, RZ, R91 ;  /* 0x0000005bff5b723e */ /* 0x000fc800000000ff */
[----:B------:R-:W-:Y:S02]  /*2dd0*/  PRMT R92, R91, 0x7610, R92 ;  /* 0x000076105b5c7816 */ /* 0x000fe4000000005c */
[----:B------:R-:W-:-:S05]  /*2de0*/  @P1 MOV R91, R171 ;  /* 0x000000ab005b1202 */ /* 0x000fca0000000f00 */
[----:B------:R1:W-:Y:S01]  /*2df0*/  @P1 STG.E.U16 desc[UR36][R90.64+0x20], R92 ;  /* 0x0000205c5a001986 */ /* 0x0003e2000c101524 */
[----:B------:R-:W-:Y:S05]  /*2e00*/  @!P3 BRA `(.L_x_53) ;  /* 0x000000000004b947 */ /* 0x000fea0003800000 */
[----:B------:R0:W5:Y:S02]  /*2e10*/  LDG.E.LTC128B.U16 R168, desc[UR36][R88.64+0x22] ;  /* 0x0000222458a87981 */ /* 0x000164000c1e1520 */
.L_x_53:
[----:B------:R-:W-:Y:S05]  /*2e20*/  BSYNC B1 ;  /* 0x0000000000017941 */ /* 0x000fea0003800000 */
.L_x_52:
        /* <DEDUP_REMOVED lines=12> */
.L_x_55:
[----:B------:R-:W-:Y:S05]  /*2ef0*/  BSYNC B1 ;  /* 0x0000000000017941 */ /* 0x000fea0003800000 */
.L_x_54:
        /* <DEDUP_REMOVED lines=12> */
.L_x_57:
[----:B------:R-:W-:Y:S05]  /*2fc0*/  BSYNC B1 ;  /* 0x0000000000017941 */ /* 0x000fea0003800000 */
.L_x_56:
        /* <DEDUP_REMOVED lines=12> */
.L_x_59:
[----:B------:R-:W-:Y:S05]  /*3090*/  BSYNC B1 ;  /* 0x0000000000017941 */ /* 0x000fea0003800000 */
.L_x_58:
        /* <DEDUP_REMOVED lines=12> */
.L_x_61:
[----:B------:R-:W-:Y:S05]  /*3160*/  BSYNC B1 ;  /* 0x0000000000017941 */ /* 0x000fea0003800000 */
.L_x_60:
[----:B-1---5:R-:W-:Y:S01]  /*3170*/  HADD2.F32 R90, -RZ, R168.H0_H0 ;  /* 0x200000a8ff5a7230 */ /* 0x022fe20000004100 */
[----:B------:R-:W-:Y:S01]  /*3180*/  ISETP.GT.AND P1, PT, R0, 0x20, P2 ;  /* 0x000000200000780c */ /* 0x000fe20001724270 */
[----:B------:R-:W-:Y:S01]  /*3190*/  @P3 IMAD.MOV.U32 R91, RZ, RZ, R171 ;  /* 0x000000ffff5b3224 */ /* 0x000fe200078e00ab */
[----:B------:R-:W-:Y:S02]  /*31a0*/  BSSY B1, `(.L_x_62) ;  /* 0x0000009000017945 */ /* 0x000fe40003800000 */
[----:B------:R-:W-:-:S04]  /*31b0*/  FMUL R90, R90, R155 ;  /* 0x0000009b5a5a7220 */ /* 0x000fc80000400000 */
[----:B------:R-:W-:-:S05]  /*31c0*/  FFMA R90, R103, R154, R90 ;  /* 0x0000009a675a7223 */ /* 0x000fca000000005a */
[----:B------:R-:W-:-:S04]  /*31d0*/  F2FP.F16.F32.PACK_AB R90, RZ, R90 ;  /* 0x0000005aff5a723e */ /* 0x000fc800000000ff */
[----:B------:R-:W-:Y:S02]  /*31e0*/  PRMT R92, R90, 0x7610, R92 ;  /* 0x000076105a5c7816 */ /* 0x000fe4000000005c */
[----:B------:R-:W-:-:S05]  /*31f0*/  @P3 MOV R90, R170 ;  /* 0x000000aa005a3202 */ /* 0x000fca0000000f00 */
[----:B------:R1:W-:Y:S01]  /*3200*/  @P3 STG.E.U16 desc[UR36][R90.64+0x32], R92 ;  /* 0x0000325c5a003986 */ /* 0x0003e2000c101524 */
[----:B------:R-:W-:Y:S05]  /*3210*/  @!P1 BRA `(.L_x_63) ;  /* 0x0000000000049947 */ /* 0x000fea0003800000 */
[----:B------:R0:W5:Y:S02]  /*3220*/  LDG.E.LTC128B.U16 R168, desc[UR36][R160.64+0x40] ;  /* 0x00004024a0a87981 */ /* 0x000164000c1e1520 */
.L_x_63:
[----:B------:R-:W-:Y:S05]  /*3230*/  BSYNC B1 ;  /* 0x0000000000017941 */ /* 0x000fea0003800000 */
.L_x_62:
        /* <DEDUP_REMOVED lines=12> */
.L_x_65:
[----:B------:R-:W-:Y:S05]  /*3300*/  BSYNC B1 ;  /* 0x0000000000017941 */ /* 0x000fea0003800000 */
.L_x_64:
        /* <DEDUP_REMOVED lines=12> */
.L_x_67:
[----:B------:R-:W-:Y:S05]  /*33d0*/  BSYNC B1 ;  /* 0x0000000000017941 */ /* 0x000fea0003800000 */
.L_x_66:
        /* <DEDUP_REMOVED lines=12> */
.L_x_69:
[----:B------:R-:W-:Y:S05]  /*34a0*/  BSYNC B1 ;  /* 0x0000000000017941 */ /* 0x000fea0003800000 */
.L_x_68:
[----:B-1---5:R-:W-:Y:S01]  /*34b0*/  HADD2.F32 R90, -RZ, R168.H0_H0 ;  /* 0x200000a8ff5a7230 */ /* 0x022fe20000004100 */
[----:B------:R-:W-:Y:S01]  /*34c0*/  @P3 MOV R91, R171 ;  /* 0x000000ab005b3202 */ /* 0x000fe20000000f00 */
[----:B------:R-:W-:Y:S01]  /*34d0*/  BSSY B1, `(.L_x_70) ;  /* 0x000000a000017945 */ /* 0x000fe20003800000 */
[----:B------:R-:W-:Y:S02]  /*34e0*/  ISETP.GT.AND P1, PT, R0, 0x28, P2 ;  /* 0x000000280000780c */ /* 0x000fe40001724270 */
        /* <DEDUP_REMOVED lines=8> */
.L_x_71:
[----:B------:R-:W-:Y:S05]  /*3570*/  BSYNC B1 ;  /* 0x0000000000017941 */ /* 0x000fea0003800000 */
.L_x_70:
        /* <DEDUP_REMOVED lines=12> */
.L_x_73:
[----:B------:R-:W-:Y:S05]  /*3640*/  BSYNC B1 ;  /* 0x0000000000017941 */ /* 0x000fea0003800000 */
.L_x_72:
        /* <DEDUP_REMOVED lines=12> */
.L_x_75:
[----:B------:R-:W-:Y:S05]  /*3710*/  BSYNC B1 ;  /* 0x0000000000017941 */ /* 0x000fea0003800000 */
.L_x_74:
        /* <DEDUP_REMOVED lines=12> */
.L_x_77:
[----:B------:R-:W-:Y:S05]  /*37e0*/  BSYNC B1 ;  /* 0x0000000000017941 */ /* 0x000fea0003800000 */
.L_x_76:
        /* <DEDUP_REMOVED lines=12> */
.L_x_79:
[----:B------:R-:W-:Y:S05]  /*38b0*/  BSYNC B1 ;  /* 0x0000000000017941 */ /* 0x000fea0003800000 */
.L_x_78:
        /* <DEDUP_REMOVED lines=12> */
.L_x_81:
[----:B------:R-:W-:Y:S05]  /*3980*/  BSYNC B1 ;  /* 0x0000000000017941 */ /* 0x000fea0003800000 */
.L_x_80:
        /* <DEDUP_REMOVED lines=12> */
.L_x_83:
[----:B------:R-:W-:Y:S05]  /*3a50*/  BSYNC B1 ;  /* 0x0000000000017941 */ /* 0x000fea0003800000 */
.L_x_82:
        /* <DEDUP_REMOVED lines=12> */
.L_x_85:
[----:B------:R-:W-:Y:S05]  /*3b20*/  BSYNC B1 ;  /* 0x0000000000017941 */ /* 0x000fea0003800000 */
.L_x_84:
        /* <DEDUP_REMOVED lines=12> */
.L_x_87:
[----:B------:R-:W-:Y:S05]  /*3bf0*/  BSYNC B1 ;  /* 0x0000000000017941 */ /* 0x000fea0003800000 */
.L_x_86:
        /* <DEDUP_REMOVED lines=12> */
.L_x_89:
[----:B------:R-:W-:Y:S05]  /*3cc0*/  BSYNC B1 ;  /* 0x0000000000017941 */ /* 0x000fea0003800000 */
.L_x_88:
        /* <DEDUP_REMOVED lines=12> */
.L_x_91:
[----:B------:R-:W-:Y:S05]  /*3d90*/  BSYNC B1 ;  /* 0x0000000000017941 */ /* 0x000fea0003800000 */
.L_x_90:
        /* <DEDUP_REMOVED lines=12> */
.L_x_93:
[----:B------:R-:W-:Y:S05]  /*3e60*/  BSYNC B1 ;  /* 0x0000000000017941 */ /* 0x000fea0003800000 */
.L_x_92:
        /* <DEDUP_REMOVED lines=12> */
.L_x_95:
[----:B------:R-:W-:Y:S05]  /*3f30*/  BSYNC B1 ;  /* 0x0000000000017941 */ /* 0x000fea0003800000 */
.L_x_94:
        /* <DEDUP_REMOVED lines=12> */
.L_x_97:
[----:B------:R-:W-:Y:S05]  /*4000*/  BSYNC B1 ;  /* 0x0000000000017941 */ /* 0x000fea0003800000 */
.L_x_96:
        /* <DEDUP_REMOVED lines=12> */
.L_x_99:
[----:B------:R-:W-:Y:S05]  /*40d0*/  BSYNC B1 ;  /* 0x0000000000017941 */ /* 0x000fea0003800000 */
.L_x_98:
        /* <DEDUP_REMOVED lines=12> */
.L_x_101:
[----:B------:R-:W-:Y:S05]  /*41a0*/  BSYNC B1 ;  /* 0x0000000000017941 */ /* 0x000fea0003800000 */
.L_x_100:
        /* <DEDUP_REMOVED lines=12> */
.L_x_103:
[----:B------:R-:W-:Y:S05]  /*4270*/  BSYNC B1 ;  /* 0x0000000000017941 */ /* 0x000fea0003800000 */
.L_x_102:
        /* <DEDUP_REMOVED lines=12> */
.L_x_105:
[----:B------:R-:W-:Y:S05]  /*4340*/  BSYNC B1 ;  /* 0x0000000000017941 */ /* 0x000fea0003800000 */
.L_x_104:
        /* <DEDUP_REMOVED lines=12> */
.L_x_107:
[----:B------:R-:W-:Y:S05]  /*4410*/  BSYNC B1 ;  /* 0x0000000000017941 */ /* 0x000fea0003800000 */
.L_x_106:
        /* <DEDUP_REMOVED lines=12> */
.L_x_109:
[----:B------:R-:W-:Y:S05]  /*44e0*/  BSYNC B1 ;  /* 0x0000000000017941 */ /* 0x000fea0003800000 */
.L_x_108:
        /* <DEDUP_REMOVED lines=12> */
.L_x_111:
[----:B------:R-:W-:Y:S05]  /*45b0*/  BSYNC B1 ;  /* 0x0000000000017941 */ /* 0x000fea0003800000 */
.L_x_110:
        /* <DEDUP_REMOVED lines=12> */
.L_x_113:
[----:B------:R-:W-:Y:S05]  /*4680*/  BSYNC B1 ;  /* 0x0000000000017941 */ /* 0x000fea0003800000 */
.L_x_112:
        /* <DEDUP_REMOVED lines=12> */
.L_x_115:
[----:B------:R-:W-:Y:S05]  /*4750*/  BSYNC B1 ;  /* 0x0000000000017941 */ /* 0x000fea0003800000 */
.L_x_114:
        /* <DEDUP_REMOVED lines=12> */
.L_x_117:
[----:B------:R-:W-:Y:S05]  /*4820*/  BSYNC B1 ;  /* 0x0000000000017941 */ /* 0x000fea0003800000 */
.L_x_116:
        /* <DEDUP_REMOVED lines=12> */
.L_x_119:
[----:B------:R-:W-:Y:S05]  /*48f0*/  BSYNC B1 ;  /* 0x0000000000017941 */ /* 0x000fea0003800000 */
.L_x_118:
        /* <DEDUP_REMOVED lines=12> */
.L_x_121:
[----:B------:R-:W-:Y:S05]  /*49c0*/  BSYNC B1 ;  /* 0x0000000000017941 */ /* 0x000fea0003800000 */
.L_x_120:
        /* <DEDUP_REMOVED lines=12> */
.L_x_123:
[----:B------:R-:W-:Y:S05]  /*4a90*/  BSYNC B1 ;  /* 0x0000000000017941 */ /* 0x000fea0003800000 */
.L_x_122:
        /* <DEDUP_REMOVED lines=12> */
.L_x_125:
[----:B------:R-:W-:Y:S05]  /*4b60*/  BSYNC B1 ;  /* 0x0000000000017941 */ /* 0x000fea0003800000 */
.L_x_124:
        /* <DEDUP_REMOVED lines=12> */
.L_x_127:
[----:B------:R-:W-:Y:S05]  /*4c30*/  BSYNC B1 ;  /* 0x0000000000017941 */ /* 0x000fea0003800000 */
.L_x_126:
        /* <DEDUP_REMOVED lines=12> */
.L_x_129:
[----:B------:R-:W-:Y:S05]  /*4d00*/  BSYNC B1 ;  /* 0x0000000000017941 */ /* 0x000fea0003800000 */
.L_x_128:
        /* <DEDUP_REMOVED lines=12> */
.L_x_131:
[----:B------:R-:W-:Y:S05]  /*4dd0*/  BSYNC B1 ;  /* 0x0000000000017941 */ /* 0x000fea0003800000 */
.L_x_130:
        /* <DEDUP_REMOVED lines=12> */
.L_x_133:
[----:B------:R-:W-:Y:S05]  /*4ea0*/  BSYNC B1 ;  /* 0x0000000000017941 */ /* 0x000fea0003800000 */
.L_x_132:
        /* <DEDUP_REMOVED lines=12> */
.L_x_135:
[----:B------:R-:W-:Y:S05]  /*4f70*/  BSYNC B1 ;  /* 0x0000000000017941 */ /* 0x000fea0003800000 */
.L_x_134:
        /* <DEDUP_REMOVED lines=12> */
.L_x_137:
[----:B------:R-:W-:Y:S05]  /*5040*/  BSYNC B1 ;  /* 0x0000000000017941 */ /* 0x000fea0003800000 */
.L_x_136:
        /* <DEDUP_REMOVED lines=12> */
.L_x_139:
[----:B------:R-:W-:Y:S05]  /*5110*/  BSYNC B1 ;  /* 0x0000000000017941 */ /* 0x000fea0003800000 */
.L_x_138:
        /* <DEDUP_REMOVED lines=12> */
.L_x_141:
[----:B------:R-:W-:Y:S05]  /*51e0*/  BSYNC B1 ;  /* 0x0000000000017941 */ /* 0x000fea0003800000 */
.L_x_140:
        /* <DEDUP_REMOVED lines=12> */
.L_x_143:
[----:B------:R-:W-:Y:S05]  /*52b0*/  BSYNC B1 ;  /* 0x0000000000017941 */ /* 0x000fea0003800000 */
.L_x_142:
        /* <DEDUP_REMOVED lines=12> */
.L_x_145:
[----:B------:R-:W-:Y:S05]  /*5380*/  BSYNC B1 ;  /* 0x0000000000017941 */ /* 0x000fea0003800000 */
.L_x_144:
        /* <DEDUP_REMOVED lines=12> */
.L_x_147:
[----:B------:R-:W-:Y:S05]  /*5450*/  BSYNC B1 ;  /* 0x0000000000017941 */ /* 0x000fea0003800000 */
.L_x_146:
        /* <DEDUP_REMOVED lines=12> */
.L_x_149:
[----:B------:R-:W-:Y:S05]  /*5520*/  BSYNC B1 ;  /* 0x0000000000017941 */ /* 0x000fea0003800000 */
.L_x_148:
        /* <DEDUP_REMOVED lines=12> */
.L_x_151:
[----:B------:R-:W-:Y:S05]  /*55f0*/  BSYNC B1 ;  /* 0x0000000000017941 */ /* 0x000fea0003800000 */
.L_x_150:
        /* <DEDUP_REMOVED lines=12> */
.L_x_153:
[----:B------:R-:W-:Y:S05]  /*56c0*/  BSYNC B1 ;  /* 0x0000000000017941 */ /* 0x000fea0003800000 */
.L_x_152:
        /* <DEDUP_REMOVED lines=12> */
.L_x_155:
[----:B------:R-:W-:Y:S05]  /*5790*/  BSYNC B1 ;  /* 0x0000000000017941 */ /* 0x000fea0003800000 */
.L_x_154:
[----:B-1---5:R-:W-:Y:S01]  /*57a0*/  HADD2.F32 R90, -RZ, R168.H0_H0 ;  /* 0x200000a8ff5a7230 */ /* 0x022fe20000004100 */
[----:B------:R-:W-:Y:S01]  /*57b0*/  ISETP.GT.AND P1, PT, R0, 0x79, P0 ;  /* 0x000000790000780c */ /* 0x000fe20000724270 */
[----:B------:R-:W-:Y:S01]  /*57c0*/  BSSY B1, `(.L_x_156) ;  /* 0x000000c000017945 */ /* 0x000fe20003800000 */
[----:B------:R-:W-:Y:S02]  /*57d0*/  IADD3 R165, P0, R165, 0x80, RZ ;  /* 0x00000080a5a57810 */ /* 0x000fe40007f1e0ff */
[----:B------:R-:W-:Y:S01]  /*57e0*/  FMUL R91, R90, R155 ;  /* 0x0000009b5a5b7220 */ /* 0x000fe20000400000 */
[----:B------:R-:W-:Y:S02]  /*57f0*/  @P3 IMAD.MOV.U32 R90, RZ, RZ, R170 ;  /* 0x000000ffff5a3224 */ /* 0x000fe400078e00aa */
[----:B------:R-:W-:Y:S02]  /*5800*/  IMAD.X R153, RZ, RZ, R153, P0 ;  /* 0x000000ffff997224 */ /* 0x000fe400000e0699 */
[----:B------:R-:W-:-:S05]  /*5810*/  FFMA R91, R150, R154, R91 ;  /* 0x0000009a965b7223 */ /* 0x000fca000000005b */
[----:B------:R-:W-:-:S04]  /*5820*/  F2FP.F16.F32.PACK_AB R91, RZ, R91 ;  /* 0x0000005bff5b723e */ /* 0x000fc800000000ff */
[----:B------:R-:W-:Y:S01]  /*5830*/  PRMT R92, R91, 0x7610, R92 ;  /* 0x000076105b5c7816 */ /* 0x000fe2000000005c */
[----:B------:R-:W-:-:S05]  /*5840*/  @P3 IMAD.MOV.U32 R91, RZ, RZ, R171 ;  /* 0x000000ffff5b3224 */ /* 0x000fca00078e00ab */
[----:B------:R1:W-:Y:S01]  /*5850*/  @P3 STG.E.U16 desc[UR36][R90.64+0xf0], R92 ;  /* 0x0000f05c5a003986 */ /* 0x0003e2000c101524 */
[----:B------:R-:W-:Y:S05]  /*5860*/  @!P1 BRA `(.L_x_157) ;  /* 0x0000000000049947 */ /* 0x000fea0003800000 */
[----:B------:R0:W5:Y:S02]  /*5870*/  LDG.E.LTC128B.U16 R168, desc[UR36][R88.64+0xf2] ;  /* 0x0000f22458a87981 */ /* 0x000164000c1e1520 */
.L_x_157:
[----:B------:R-:W-:Y:S05]  /*5880*/  BSYNC B1 ;  /* 0x0000000000017941 */ /* 0x000fea0003800000 */
.L_x_156:
[----:B0-2--5:R-:W-:Y:S01]  /*5890*/  HADD2.F32 R88, -RZ, R168.H0_H0 ;  /* 0x200000a8ff587230 */ /* 0x025fe20000004100 */
[----:B------:R-:W-:Y:S01]  /*58a0*/  ISETP.GT.AND P0, PT, R157, 0x80, PT ;  /* 0x000000809d00780c */ /* 0x000fe20003f04270 */
[----:B-1----:R-:W-:-:S03]  /*58b0*/  IMAD R92, R153, R12, RZ ;  /* 0x0000000c995c7224 */ /* 0x002fc600078e02ff */
[----:B------:R-:W-:Y:S01]  /*58c0*/  FMUL R90, R88, R155 ;  /* 0x0000009b585a7220 */ /* 0x000fe20000400000 */
[C---:B------:R-:W-:Y:S01]  /*58d0*/  IMAD R99, R165.reuse, R13, R92 ;  /* 0x0000000da5637224 */ /* 0x040fe200078e025c */
[----:B------:R-:W-:Y:S01]  /*58e0*/  ISETP.GT.AND P2, PT, R0, RZ, P0 ;  /* 0x000000ff0000720c */ /* 0x000fe20000744270 */
[----:B------:R-:W-:-:S04]  /*58f0*/  IMAD.WIDE.U32 R88, R165, R12, R20 ;  /* 0x0000000ca5587225 */ /* 0x000fc800078e0014 */
[----:B------:R-:W-:Y:S01]  /*5900*/  FFMA R151, R151, R154, R90 ;  /* 0x0000009a97977223 */ /* 0x000fe2000000005a */
[----:B------:R-:W-:Y:S01]  /*5910*/  IMAD.IADD R13, R89, 0x1, R99 ;  /* 0x00000001590d7824 */ /* 0x000fe200078e0263 */
[----:B------:R-:W-:-:S03]  /*5920*/  LEA R90, P3, R88, R8, 0x1 ;  /* 0x00000008585a7211 */ /* 0x000fc600078608ff */
[----:B------:R-:W-:Y:S02]  /*5930*/  F2FP.F16.F32.PACK_AB R151, RZ, R151 ;  /* 0x00000097ff97723e */ /* 0x000fe400000000ff */
[----:B------:R-:W-:-:S03]  /*5940*/  LEA.HI.X R91, R88, R9, R13, 0x1, P3 ;  /* 0x00000009585b7211 */ /* 0x000fc600018f0c0d */
[----:B------:R0:W-:Y:S04]  /*5950*/  @P1 STG.E.U16 desc[UR36][R170.64+0xf2], R151 ;  /* 0x0000f297aa001986 */ /* 0x0001e8000c101524 */
[----:B------:R-:W2:Y:S01]  /*5960*/  @P2 LDG.E.LTC128B.U16 R168, desc[UR36][R90.64] ;  /* 0x000000245aa82981 */ /* 0x000ea2000c1e1520 */
[----:B------:R-:W-:Y:S01]  /*5970*/  IMAD.WIDE.U32 R88, R165, R12, R6 ;  /* 0x0000000ca5587225 */ /* 0x000fe200078e0006 */
[C---:B------:R-:W-:Y:S01]  /*5980*/  SHF.L.U32 R95, R4.reuse, 0x8, RZ ;  /* 0x00000008045f7819 */ /* 0x040fe200000006ff */
[----:B------:R-:W-:Y:S01]  /*5990*/  BSSY B1, `(.L_x_158) ;  /* 0x0000011000017945 */ /* 0x000fe20003800000 */
[----:B------:R-:W-:Y:S01]  /*59a0*/  SHF.L.U64.HI R97, R4, 0x8, R5 ;  /* 0x0000000804617819 */ /* 0x000fe20000010205 */
[----:B------:R-:W-:Y:S01]  /*59b0*/  IMAD.IADD R89, R99, 0x1, R89 ;  /* 0x0000000163597824 */ /* 0x000fe200078e0259 */
[----:B------:R-:W-:Y:S01]  /*59c0*/  ISETP.GT.AND P3, PT, R0, 0x1, P0 ;  /* 0x000000010000780c */ /* 0x000fe20000764270 */
[----:B--2---:R-:W-:-:S05]  /*59d0*/  HADD2.F32 R92, -RZ, R168.H0_H0 ;  /* 0x200000a8ff5c7230 */ /* 0x004fca0000004100 */
[----:B------:R-:W-:Y:S01]  /*59e0*/  FMUL R13, R92, R155 ;  /* 0x0000009b5c0d7220 */ /* 0x000fe20000400000 */
[----:B------:R-:W-:Y:S01]  /*59f0*/  IMAD.WIDE.U32 R92, R23, R10, R88 ;  /* 0x0000000a175c7225 */ /* 0x000fe200078e0058 */
[----:B------:R-:W-:-:S03]  /*5a00*/  IADD3 R88, P1, R95, R158, RZ ;  /* 0x0000009e5f587210 */ /* 0x000fc60007f3e0ff */
[----:B------:R-:W-:Y:S01]  /*5a10*/  FFMA R13, R24, R154, R13 ;  /* 0x0000009a180d7223 */ /* 0x000fe2000000000d */
[----:B------:R-:W-:Y:S01]  /*5a20*/  IMAD.IADD R5, R11, 0x1, R93 ;  /* 0x000000010b057824 */ /* 0x000fe200078e025d */
[C---:B------:R-:W-:Y:S01]  /*5a30*/  LEA R4, P4, R92.reuse, R8, 0x1 ;  /* 0x000000085c047211 */ /* 0x040fe200078808ff */
[----:B------:R-:W-:Y:S02]  /*5a40*/  IMAD.X R89, R97, 0x1, R159, P1 ;  /* 0x0000000161597824 */ /* 0x000fe400008e069f */
[----:B------:R-:W-:Y:S02]  /*5a50*/  F2FP.F16.F32.PACK_AB R13, RZ, R13 ;  /* 0x0000000dff0d723e */ /* 0x000fe400000000ff */
[----:B------:R-:W-:-:S03]  /*5a60*/  LEA.HI.X R5, R92, R9, R5, 0x1, P4 ;  /* 0x000000095c057211 */ /* 0x000fc600020f0c05 */
[----:B------:R0:W-:Y:S01]  /*5a70*/  @P2 STG.E.U16 desc[UR36][R88.64], R13 ;  /* 0x0000000d58002986 */ /* 0x0001e2000c101524 */
[----:B------:R-:W-:Y:S05]  /*5a80*/  @!P3 BRA `(.L_x_159) ;  /* 0x000000000004b947 */ /* 0x000fea0003800000 */
[----:B------:R1:W5:Y:S02]  /*5a90*/  LDG.E.LTC128B.U16 R168, desc[UR36][R4.64+0x2] ;  /* 0x0000022404a87981 */ /* 0x000364000c1e1520 */
.L_x_159:
[----:B------:R-:W-:Y:S05]  /*5aa0*/  BSYNC B1 ;  /* 0x0000000000017941 */ /* 0x000fea0003800000 */
.L_x_158:
[----:B------:R-:W-:Y:S01]  /*5ab0*/  IMAD.WIDE.U32 R162, R165, R12, R162 ;  /* 0x0000000ca5a27225 */ /* 0x000fe200078e00a2 */
[----:B------:R-:W-:Y:S01]  /*5ac0*/  ISETP.GT.AND P1, PT, R157, 0x88, PT ;  /* 0x000000889d00780c */ /* 0x000fe20003f24270 */
[----:B------:R-:W-:Y:S02]  /*5ad0*/  BSSY B1, `(.L_x_160) ;  /* 0x0000012000017945 */ /* 0x000fe40003800000 */
[----:B-----5:R-:W-:Y:S01]  /*5ae0*/  HADD2.F32 R20, -RZ, R168.H0_H0 ;  /* 0x200000a8ff147230 */ /* 0x020fe20000004100 */
[----:B------:R-:W-:Y:S01]  /*5af0*/  IADD3 R14, P2, R14, R162, RZ ;  /* 0x000000a20e0e7210 */ /* 0x000fe20007f5e0ff */
[----:B------:R-:W-:Y:S02]  /*5b00*/  IMAD.IADD R99, R99, 0x1, R163 ;  /* 0x0000000163637824 */ /* 0x000fe400078e02a3 */
[----:B------:R-:W-:Y:S02]  /*5b10*/  @P3 IMAD.MOV.U32 R15, RZ, RZ, R89 ;  /* 0x000000ffff0f3224 */ /* 0x000fe400078e0059 */
[----:B------:R-:W-:Y:S01]  /*5b20*/  FMUL R20, R20, R155 ;  /* 0x0000009b14147220 */ /* 0x000fe20000400000 */
[----:B------:R-:W-:Y:S01]  /*5b30*/  IMAD.X R21, R99, 0x1, R21, P2 ;  /* 0x0000000163157824 */ /* 0x000fe200010e0615 */
[----:B------:R-:W-:-:S02]  /*5b40*/  LEA R12, P4, R14, R8, 0x1 ;  /* 0x000000080e0c7211 */ /* 0x000fc400078808ff */
[----:B------:R-:W-:Y:S01]  /*5b50*/  FFMA R20, R25, R154, R20 ;  /* 0x0000009a19147223 */ /* 0x000fe20000000014 */
[----:B------:R-:W-:Y:S02]  /*5b60*/  ISETP.GT.AND P2, PT, R0, RZ, P1 ;  /* 0x000000ff0000720c */ /* 0x000fe40000f44270 */
[----:B0-----:R-:W-:Y:S01]  /*5b70*/  LEA.HI.X R13, R14, R9, R21, 0x1, P4 ;  /* 0x000000090e0d7211 */ /* 0x001fe200020f0c15 */
[----:B------:R-:W-:Y:S01]  /*5b80*/  @P3 IMAD.MOV.U32 R14, RZ, RZ, R88 ;  /* 0x000000ffff0e3224 */ /* 0x000fe200078e0058 */
[----:B------:R-:W-:Y:S02]  /*5b90*/  F2FP.F16.F32.PACK_AB R20, RZ, R20 ;  /* 0x00000014ff14723e */ /* 0x000fe400000000ff */
[----:B------:R-:W-:-:S03]  /*5ba0*/  IADD3 R6, P4, R6, R162, RZ ;  /* 0x000000a206067210 */ /* 0x000fc60007f9e0ff */
[----:B------:R0:W-:Y:S02]  /*5bb0*/  @P3 STG.E.U16 desc[UR36][R14.64+0x2], R20 ;  /* 0x000002140e003986 */ /* 0x0001e4000c101524 */
[----:B------:R-:W-:Y:S02]  /*5bc0*/  IMAD.X R7, R7, 0x1, R99, P4 ;  /* 0x0000000107077824 */ /* 0x000fe400020e0663 */
[----:B------:R-:W-:Y:S06]  /*5bd0*/  @!P2 BRA `(.L_x_161) ;  /* 0x000000000004a947 */ /* 0x000fec0003800000 */
[----:B------:R2:W5:Y:S02]  /*5be0*/  LDG.E.LTC128B.U16 R168, desc[UR36][R12.64] ;  /* 0x000000240ca87981 */ /* 0x000564000c1e1520 */
.L_x_161:
[----:B------:R-:W-:Y:S05]  /*5bf0*/  BSYNC B1 ;  /* 0x0000000000017941 */ /* 0x000fea0003800000 */
.L_x_160:
[----:B0----5:R-:W-:Y:S01]  /*5c00*/  HADD2.F32 R14, -RZ, R168.H0_H0 ;  /* 0x200000a8ff0e7230 */ /* 0x021fe20000004100 */
[----:B------:R-:W-:Y:S01]  /*5c10*/  BSSY B1, `(.L_x_162) ;  /* 0x000000e000017945 */ /* 0x000fe20003800000 */
[----:B--2---:R-:W-:Y:S01]  /*5c20*/  IMAD.WIDE.U32 R12, R23, R10, R6 ;  /* 0x0000000a170c7225 */ /* 0x004fe200078e0006 */
[----:B------:R-:W-:-:S03]  /*5c30*/  IADD3 R6, P3, R88, R169, RZ ;  /* 0x000000a958067210 */ /* 0x000fc60007f7e0ff */
[----:B------:R-:W-:Y:S01]  /*5c40*/  FMUL R7, R14, R155 ;  /* 0x0000009b0e077220 */ /* 0x000fe20000400000 */
[----:B------:R-:W-:Y:S01]  /*5c50*/  IMAD.IADD R11, R11, 0x1, R13 ;  /* 0x000000010b0b7824 */ /* 0x000fe200078e020d */
[----:B------:R-:W-:Y:S02]  /*5c60*/  LEA R8, P4, R12, R8, 0x1 ;  /* 0x000000080c087211 */ /* 0x000fe400078808ff */
[----:B------:R-:W-:Y:S02]  /*5c70*/  FFMA R7, R26, R154, R7 ;  /* 0x0000009a1a077223 */ /* 0x000fe40000000007 */
[----:B------:R-:W-:Y:S02]  /*5c80*/  LEA.HI.X R9, R12, R9, R11, 0x1, P4 ;  /* 0x000000090c097211 */ /* 0x000fe400020f0c0b */
[----:B------:R-:W-:Y:S02]  /*5c90*/  ISETP.GT.AND P4, PT, R0, 0x1, P1 ;  /* 0x000000010000780c */ /* 0x000fe40000f84270 */
[----:B------:R-:W-:-:S02]  /*5ca0*/  F2FP.F16.F32.PACK_AB R10, RZ, R7 ;  /* 0x00000007ff0a723e */ /* 0x000fc400000000ff */
[----:B------:R-:W-:-:S05]  /*5cb0*/  IADD3.X R7, R89, R167, RZ, P3, !PT ;  /* 0x000000a759077210 */ /* 0x000fca0001ffe4ff */
[----:B------:R0:W-:Y:S04]  /*5cc0*/  @P2 STG.E.U16 desc[UR36][R6.64], R10 ;  /* 0x0000000a06002986 */ /* 0x0001e8000c101524 */
[----:B------:R-:W-:Y:S05]  /*5cd0*/  @!P4 BRA `(.L_x_163) ;  /* 0x000000000004c947 */ /* 0x000fea0003800000 */
[----:B------:R2:W5:Y:S02]  /*5ce0*/  LDG.E.LTC128B.U16 R168, desc[UR36][R8.64+0x2] ;  /* 0x0000022408a87981 */ /* 0x000564000c1e1520 */
.L_x_163:
[----:B------:R-:W-:Y:S05]  /*5cf0*/  BSYNC B1 ;  /* 0x0000000000017941 */ /* 0x000fea0003800000 */
.L_x_162:
[----:B0----5:R-:W-:Y:S01]  /*5d00*/  HADD2.F32 R10, -RZ, R168.H0_H0 ;  /* 0x200000a8ff0a7230 */ /* 0x021fe20000004100 */
[----:B------:R-:W-:Y:S01]  /*5d10*/  ISETP.GT.AND P2, PT, R0, 0x8, P0 ;  /* 0x000000080000780c */ /* 0x000fe20000744270 */
[----:B------:R-:W-:Y:S03]  /*5d20*/  BSSY B1, `(.L_x_164) ;  /* 0x0000007000017945 */ /* 0x000fe60003800000 */
[----:B------:R-:W-:-:S04]  /*5d30*/  FMUL R10, R10, R155 ;  /* 0x0000009b0a0a7220 */ /* 0x000fc80000400000 */
[----:B------:R-:W-:-:S05]  /*5d40*/  FFMA R10, R27, R154, R10 ;  /* 0x0000009a1b0a7223 */ /* 0x000fca000000000a */
[----:B------:R-:W-:-:S05]  /*5d50*/  F2FP.F16.F32.PACK_AB R10, RZ, R10 ;  /* 0x0000000aff0a723e */ /* 0x000fca00000000ff */
[----:B------:R0:W-:Y:S01]  /*5d60*/  @P4 STG.E.U16 desc[UR36][R6.64+0x2], R10 ;  /* 0x0000020a06004986 */ /* 0x0001e2000c101524 */
[----:B------:R-:W-:Y:S05]  /*5d70*/  @!P2 BRA `(.L_x_165) ;  /* 0x000000000004a947 */ /* 0x000fea0003800000 */
[----:B------:R0:W5:Y:S02]  /*5d80*/  LDG.E.LTC128B.U16 R168, desc[UR36][R4.64+0x10] ;  /* 0x0000102404a87981 */ /* 0x000164000c1e1520 */
.L_x_165:
[----:B------:R-:W-:Y:S05]  /*5d90*/  BSYNC B1 ;  /* 0x0000000000017941 */ /* 0x000fea0003800000 */
.L_x_164:
[----:B0----5:R-:W-:Y:S01]  /*5da0*/  HADD2.F32 R6, -RZ, R168.H0_H0 ;  /* 0x200000a8ff067230 */ /* 0x021fe20000004100 */
[----:B------:R-:W-:Y:S01]  /*5db0*/  ISETP.GT.AND P4, PT, R0, 0x9, P0 ;  /* 0x000000090000780c */ /* 0x000fe20000784270 */
[----:B------:R-:W-:Y:S03]  /*5dc0*/  BSSY B1, `(.L_x_166) ;  /* 0x000000a000017945 */ /* 0x000fe60003800000 */
[----:B------:R-:W-:Y:S01]  /*5dd0*/  FMUL R7, R6, R155 ;  /* 0x0000009b06077220 */ /* 0x000fe20000400000 */
[----:B------:R-:W-:-:S03]  /*5de0*/  IMAD.MOV.U32 R6, RZ, RZ, R88 ;  /* 0x000000ffff067224 */ /* 0x000fc600078e0058 */
[----:B------:R-:W-:-:S05]  /*5df0*/  FFMA R7, R28, R154, R7 ;  /* 0x0000009a1c077223 */ /* 0x000fca0000000007 */
[----:B------:R-:W-:-:S04]  /*5e00*/  F2FP.F16.F32.PACK_AB R7, RZ, R7 ;  /* 0x00000007ff07723e */ /* 0x000fc800000000ff */
[----:B------:R-:W-:Y:S01]  /*5e10*/  PRMT R10, R7, 0x7610, R10 ;  /* 0x00007610070a7816 */ /* 0x000fe2000000000a */
[----:B------:R-:W-:-:S05]  /*5e20*/  IMAD.MOV.U32 R7, RZ, RZ, R89 ;  /* 0x000000ffff077224 */ /* 0x000fca00078e0059 */
[----:B------:R0:W-:Y:S01]  /*5e30*/  @P2 STG.E.U16 desc[UR36][R6.64+0x10], R10 ;  /* 0x0000100a06002986 */ /* 0x0001e2000c101524 */
[----:B------:R-:W-:Y:S05]  /*5e40*/  @!P4 BRA `(.L_x_167) ;  /* 0x000000000004c947 */ /* 0x000fea0003800000 */
[----:B------:R0:W5:Y:S02]  /*5e50*/  LDG.E.LTC128B.U16 R168, desc[UR36][R4.64+0x12] ;  /* 0x0000122404a87981 */ /* 0x000164000c1e1520 */
.L_x_167:
[----:B------:R-:W-:Y:S05]  /*5e60*/  BSYNC B1 ;  /* 0x0000000000017941 */ /* 0x000fea0003800000 */
.L_x_166:
        /* <DEDUP_REMOVED lines=9> */
.L_x_169:
[----:B------:R-:W-:Y:S05]  /*5f00*/  BSYNC B1 ;  /* 0x0000000000017941 */ /* 0x000fea0003800000 */
.L_x_168:
[----:B0----5:R-:W-:Y:S01]  /*5f10*/  HADD2.F32 R10, -RZ, R168.H0_H0 ;  /* 0x200000a8ff0a7230 */ /* 0x021fe20000004100 */
[----:B------:R-:W-:Y:S01]  /*5f20*/  ISETP.GT.AND P2, PT, R0, 0x9, P1 ;  /* 0x000000090000780c */ /* 0x000fe20000f44270 */
[----:B------:R-:W-:Y:S03]  /*5f30*/  BSSY B1, `(.L_x_170) ;  /* 0x0000009000017945 */ /* 0x000fe60003800000 */
[----:B------:R-:W-:Y:S01]  /*5f40*/  FMUL R11, R10, R155 ;  /* 0x0000009b0a0b7220 */ /* 0x000fe20000400000 */
[----:B------:R-:W-:-:S03]  /*5f50*/  IADD3 R10, P4, R169, R88, RZ ;  /* 0x00000058a90a7210 */ /* 0x000fc60007f9e0ff */
[----:B------:R-:W-:-:S05]  /*5f60*/  FFMA R11, R30, R154, R11 ;  /* 0x0000009a1e0b7223 */ /* 0x000fca000000000b */
[----:B------:R-:W-:Y:S01]  /*5f70*/  F2FP.F16.F32.PACK_AB R12, RZ, R11 ;  /* 0x0000000bff0c723e */ /* 0x000fe200000000ff */
[----:B------:R-:W-:-:S05]  /*5f80*/  IMAD.X R11, R167, 0x1, R89, P4 ;  /* 0x00000001a70b7824 */ /* 0x000fca00020e0659 */
[----:B------:R0:W-:Y:S01]  /*5f90*/  @P3 STG.E.U16 desc[UR36][R10.64+0x10], R12 ;  /* 0x0000100c0a003986 */ /* 0x0001e2000c101524 */
[----:B------:R-:W-:Y:S05]  /*5fa0*/  @!P2 BRA `(.L_x_171) ;  /* 0x000000000004a947 */ /* 0x000fea0003800000 */
[----:B------:R0:W5:Y:S02]  /*5fb0*/  LDG.E.LTC128B.U16 R168, desc[UR36][R8.64+0x12] ;  /* 0x0000122408a87981 */ /* 0x000164000c1e1520 */
.L_x_171:
[----:B------:R-:W-:Y:S05]  /*5fc0*/  BSYNC B1 ;  /* 0x0000000000017941 */ /* 0x000fea0003800000 */
.L_x_170:
[----:B0----5:R-:W-:Y:S01]  /*5fd0*/  HADD2.F32 R10, -RZ, R168.H0_H0 ;  /* 0x200000a8ff0a7230 */ /* 0x021fe20000004100 */
[----:B------:R-:W-:Y:S04]  /*5fe0*/  BSSY B1, `(.L_x_172) ;  /* 0x000000a000017945 */ /* 0x000fe80003800000 */
[----:B------:R-:W-:Y:S01]  /*5ff0*/  FMUL R12, R10, R155 ;  /* 0x0000009b0a0c7220 */ /* 0x000fe20000400000 */
[----:B------:R-:W-:-:S03]  /*6000*/  IADD3 R10, P3, P4, R169, R158, R95 ;  /* 0x0000009ea90a7210 */ /* 0x000fc60007c7e05f */
[----:B------:R-:W-:Y:S01]  /*6010*/  FFMA R12, R31, R154, R12 ;  /* 0x0000009a1f0c7223 */ /* 0x000fe2000000000c */
[----:B------:R-:W-:Y:S02]  /*6020*/  IADD3.X R11, R167, R159, R97, P3, P4 ;  /* 0x0000009fa70b7210 */ /* 0x000fe40001fe8461 */
[----:B------:R-:W-:Y:S02]  /*6030*/  ISETP.GT.AND P3, PT, R0, 0x10, P0 ;  /* 0x000000100000780c */ /* 0x000fe40000764270 */
[----:B------:R-:W-:-:S05]  /*6040*/  F2FP.F16.F32.PACK_AB R12, RZ, R12 ;  /* 0x0000000cff0c723e */ /* 0x000fca00000000ff */
[----:B------:R0:W-:Y:S06]  /*6050*/  @P2 STG.E.U16 desc[UR36][R10.64+0x12], R12 ;  /* 0x0000120c0a002986 */ /* 0x0001ec000c101524 */
[----:B------:R-:W-:Y:S05]  /*6060*/  @!P3 BRA `(.L_x_173) ;  /* 0x000000000004b947 */ /* 0x000fea0003800000 */
[----:B------:R0:W5:Y:S02]  /*6070*/  LDG.E.LTC128B.U16 R168, desc[UR36][R4.64+0x20] ;  /* 0x0000202404a87981 */ /* 0x000164000c1e1520 */
.L_x_173:
[----:B------:R-:W-:Y:S05]  /*6080*/  BSYNC B1 ;  /* 0x0000000000017941 */ /* 0x000fea0003800000 */
.L_x_172:
        /* <DEDUP_REMOVED lines=9> */
.L_x_175:
[----:B------:R-:W-:Y:S05]  /*6120*/  BSYNC B1 ;  /* 0x0000000000017941 */ /* 0x000fea0003800000 */
.L_x_174:
[----:B-----5:R-:W-:Y:S01]  /*6130*/  HADD2.F32 R12, -RZ, R168.H0_H0 ;  /* 0x200000a8ff0c7230 */ /* 0x020fe20000004100 */
        /* <DEDUP_REMOVED lines=8> */
.L_x_177:
[----:B------:R-:W-:Y:S05]  /*61c0*/  BSYNC B1 ;  /* 0x0000000000017941 */ /* 0x000fea0003800000 */
.L_x_176:
        /* <DEDUP_REMOVED lines=9> */
.L_x_179:
[----:B------:R-:W-:Y:S05]  /*6260*/  BSYNC B1 ;  /* 0x0000000000017941 */ /* 0x000fea0003800000 */
.L_x_178:
        /* <DEDUP_REMOVED lines=9> */
.L_x_181:
[----:B------:R-:W-:Y:S05]  /*6300*/  BSYNC B1 ;  /* 0x0000000000017941 */ /* 0x000fea0003800000 */
.L_x_180:
        /* <DEDUP_REMOVED lines=9> */
.L_x_183:
[----:B------:R-:W-:Y:S05]  /*63a0*/  BSYNC B1 ;  /* 0x0000000000017941 */ /* 0x000fea0003800000 */
.L_x_182:
        /* <DEDUP_REMOVED lines=9> */
.L_x_185:
[----:B------:R-:W-:Y:S05]  /*6440*/  BSYNC B1 ;  /* 0x0000000000017941 */ /* 0x000fea0003800000 */
.L_x_184:
        /* <DEDUP_REMOVED lines=9> */
.L_x_187:
[----:B------:R-:W-:Y:S05]  /*64e0*/  BSYNC B1 ;  /* 0x0000000000017941 */ /* 0x000fea0003800000 */
.L_x_186:
        /* <DEDUP_REMOVED lines=9> */
.L_x_189:
[----:B------:R-:W-:Y:S05]  /*6580*/  BSYNC B1 ;  /* 0x0000000000017941 */ /* 0x000fea0003800000 */
.L_x_188:
        /* <DEDUP_REMOVED lines=9> */
.L_x_191:
[----:B------:R-:W-:Y:S05]  /*6620*/  BSYNC B1 ;  /* 0x0000000000017941 */ /* 0x000fea0003800000 */
.L_x_190:
        /* <DEDUP_REMOVED lines=9> */
.L_x_193:
[----:B------:R-:W-:Y:S05]  /*66c0*/  BSYNC B1 ;  /* 0x0000000000017941 */ /* 0x000fea0003800000 */
.L_x_192:
        /* <DEDUP_REMOVED lines=9> */
.L_x_195:
[----:B------:R-:W-:Y:S05]  /*6760*/  BSYNC B1 ;  /* 0x0000000000017941 */ /* 0x000fea0003800000 */
.L_x_194:
        /* <DEDUP_REMOVED lines=9> */
.L_x_197:
[----:B------:R-:W-:Y:S05]  /*6800*/  BSYNC B1 ;  /* 0x0000000000017941 */ /* 0x000fea0003800000 */
.L_x_196:
        /* <DEDUP_REMOVED lines=9> */
.L_x_199:
[----:B------:R-:W-:Y:S05]  /*68a0*/  BSYNC B1 ;  /* 0x0000000000017941 */ /* 0x000fea0003800000 */
.L_x_198:
        /* <DEDUP_REMOVED lines=9> */
.L_x_201:
[----:B------:R-:W-:Y:S05]  /*6940*/  BSYNC B1 ;  /* 0x0000000000017941 */ /* 0x000fea0003800000 */
.L_x_200:
        /* <DEDUP_REMOVED lines=9> */
.L_x_203:
[----:B------:R-:W-:Y:S05]  /*69e0*/  BSYNC B1 ;  /* 0x0000000000017941 */ /* 0x000fea0003800000 */
.L_x_202:
        /* <DEDUP_REMOVED lines=9> */
.L_x_205:
[----:B------:R-:W-:Y:S05]  /*6a80*/  BSYNC B1 ;  /* 0x0000000000017941 */ /* 0x000fea0003800000 */
.L_x_204:
        /* <DEDUP_REMOVED lines=9> */
.L_x_207:
[----:B------:R-:W-:Y:S05]  /*6b20*/  BSYNC B1 ;  /* 0x0000000000017941 */ /* 0x000fea0003800000 */
.L_x_206:
        /* <DEDUP_REMOVED lines=9> */
.L_x_209:
[----:B------:R-:W-:Y:S05]  /*6bc0*/  BSYNC B1 ;  /* 0x0000000000017941 */ /* 0x000fea0003800000 */
.L_x_208:
        /* <DEDUP_REMOVED lines=9> */
.L_x_211:
[----:B------:R-:W-:Y:S05]  /*6c60*/  BSYNC B1 ;  /* 0x0000000000017941 */ /* 0x000fea0003800000 */
.L_x_210:
        /* <DEDUP_REMOVED lines=9> */
.L_x_213:
[----:B------:R-:W-:Y:S05]  /*6d00*/  BSYNC B1 ;  /* 0x0000000000017941 */ /* 0x000fea0003800000 */
.L_x_212:
        /* <DEDUP_REMOVED lines=9> */
.L_x_215:
[----:B------:R-:W-:Y:S05]  /*6da0*/  BSYNC B1 ;  /* 0x0000000000017941 */ /* 0x000fea0003800000 */
.L_x_214:
        /* <DEDUP_REMOVED lines=9> */
.L_x_217:
[----:B------:R-:W-:Y:S05]  /*6e40*/  BSYNC B1 ;  /* 0x0000000000017941 */ /* 0x000fea0003800000 */
.L_x_216:
        /* <DEDUP_REMOVED lines=9> */
.L_x_219:
[----:B------:R-:W-:Y:S05]  /*6ee0*/  BSYNC B1 ;  /* 0x0000000000017941 */ /* 0x000fea0003800000 */
.L_x_218:
        /* <DEDUP_REMOVED lines=9> */
.L_x_221:
[----:B------:R-:W-:Y:S05]  /*6f80*/  BSYNC B1 ;  /* 0x0000000000017941 */ /* 0x000fea0003800000 */
.L_x_220:
        /* <DEDUP_REMOVED lines=9> */
.L_x_223:
[----:B------:R-:W-:Y:S05]  /*7020*/  BSYNC B1 ;  /* 0x0000000000017941 */ /* 0x000fea0003800000 */
.L_x_222:
        /* <DEDUP_REMOVED lines=9> */
.L_x_225:
[----:B------:R-:W-:Y:S05]  /*70c0*/  BSYNC B1 ;  /* 0x0000000000017941 */ /* 0x000fea0003800000 */
.L_x_224:
        /* <DEDUP_REMOVED lines=9> */
.L_x_227:
[----:B------:R-:W-:Y:S05]  /*7160*/  BSYNC B1 ;  /* 0x0000000000017941 */ /* 0x000fea0003800000 */
.L_x_226:
        /* <DEDUP_REMOVED lines=9> */
.L_x_229:
[----:B------:R-:W-:Y:S05]  /*7200*/  BSYNC B1 ;  /* 0x0000000000017941 */ /* 0x000fea0003800000 */
.L_x_228:
        /* <DEDUP_REMOVED lines=9> */
.L_x_231:
[----:B------:R-:W-:Y:S05]  /*72a0*/  BSYNC B1 ;  /* 0x0000000000017941 */ /* 0x000fea0003800000 */
.L_x_230:
        /* <DEDUP_REMOVED lines=9> */
.L_x_233:
[----:B------:R-:W-:Y:S05]  /*7340*/  BSYNC B1 ;  /* 0x0000000000017941 */ /* 0x000fea0003800000 */
.L_x_232:
        /* <DEDUP_REMOVED lines=9> */
.L_x_235:
[----:B------:R-:W-:Y:S05]  /*73e0*/  BSYNC B1 ;  /* 0x0000000000017941 */ /* 0x000fea0003800000 */
.L_x_234:
        /* <DEDUP_REMOVED lines=9> */
.L_x_237:
[----:B------:R-:W-:Y:S05]  /*7480*/  BSYNC B1 ;  /* 0x0000000000017941 */ /* 0x000fea0003800000 */
.L_x_236:
        /* <DEDUP_REMOVED lines=9> */
.L_x_239:
[----:B------:R-:W-:Y:S05]  /*7520*/  BSYNC B1 ;  /* 0x0000000000017941 */ /* 0x000fea0003800000 */
.L_x_238:
        /* <DEDUP_REMOVED lines=9> */
.L_x_241:
[----:B------:R-:W-:Y:S05]  /*75c0*/  BSYNC B1 ;  /* 0x0000000000017941 */ /* 0x000fea0003800000 */
.L_x_240:
        /* <DEDUP_REMOVED lines=9> */
.L_x_243:
[----:B------:R-:W-:Y:S05]  /*7660*/  BSYNC B1 ;  /* 0x0000000000017941 */ /* 0x000fea0003800000 */
.L_x_242:
        /* <DEDUP_REMOVED lines=9> */
.L_x_245:
[----:B------:R-:W-:Y:S05]  /*7700*/  BSYNC B1 ;  /* 0x0000000000017941 */ /* 0x000fea0003800000 */
.L_x_244:
        /* <DEDUP_REMOVED lines=9> */
.L_x_247:
[----:B------:R-:W-:Y:S05]  /*77a0*/  BSYNC B1 ;  /* 0x0000000000017941 */ /* 0x000fea0003800000 */
.L_x_246:
        /* <DEDUP_REMOVED lines=9> */
.L_x_249:
[----:B------:R-:W-:Y:S05]  /*7840*/  BSYNC B1 ;  /* 0x0000000000017941 */ /* 0x000fea0003800000 */
.L_x_248:
        /* <DEDUP_REMOVED lines=9> */
.L_x_251:
[----:B------:R-:W-:Y:S05]  /*78e0*/  BSYNC B1 ;  /* 0x0000000000017941 */ /* 0x000fea0003800000 */
.L_x_250:
        /* <DEDUP_REMOVED lines=9> */
.L_x_253:
[----:B------:R-:W-:Y:S05]  /*7980*/  BSYNC B1 ;  /* 0x0000000000017941 */ /* 0x000fea0003800000 */
.L_x_252:
        /* <DEDUP_REMOVED lines=9> */
.L_x_255:
[----:B------:R-:W-:Y:S05]  /*7a20*/  BSYNC B1 ;  /* 0x0000000000017941 */ /* 0x000fea0003800000 */
.L_x_254:
        /* <DEDUP_REMOVED lines=9> */
.L_x_257:
[----:B------:R-:W-:Y:S05]  /*7ac0*/  BSYNC B1 ;  /* 0x0000000000017941 */ /* 0x000fea0003800000 */
.L_x_256:
        /* <DEDUP_REMOVED lines=9> */
.L_x_259:
[----:B------:R-:W-:Y:S05]  /*7b60*/  BSYNC B1 ;  /* 0x0000000000017941 */ /* 0x000fea0003800000 */
.L_x_258:
        /* <DEDUP_REMOVED lines=9> */
.L_x_261:
[----:B------:R-:W-:Y:S05]  /*7c00*/  BSYNC B1 ;  /* 0x0000000000017941 */ /* 0x000fea0003800000 */
.L_x_260:
        /* <DEDUP_REMOVED lines=9> */
.L_x_263:
[----:B------:R-:W-:Y:S05]  /*7ca0*/  BSYNC B1 ;  /* 0x0000000000017941 */ /* 0x000fea0003800000 */
.L_x_262:
        /* <DEDUP_REMOVED lines=9> */
.L_x_265:
[----:B------:R-:W-:Y:S05]  /*7d40*/  BSYNC B1 ;  /* 0x0000000000017941 */ /* 0x000fea0003800000 */
.L_x_264:
        /* <DEDUP_REMOVED lines=9> */
.L_x_267:
[----:B------:R-:W-:Y:S05]  /*7de0*/  BSYNC B1 ;  /* 0x0000000000017941 */ /* 0x000fea0003800000 */
.L_x_266:
        /* <DEDUP_REMOVED lines=9> */
.L_x_269:
[----:B------:R-:W-:Y:S05]  /*7e80*/  BSYNC B1 ;  /* 0x0000000000017941 */ /* 0x000fea0003800000 */
.L_x_268:
        /* <DEDUP_REMOVED lines=9> */
.L_x_271:
[----:B------:R-:W-:Y:S05]  /*7f20*/  BSYNC B1 ;  /* 0x0000000000017941 */ /* 0x000fea0003800000 */
.L_x_270:
        /* <DEDUP_REMOVED lines=9> */
.L_x_273:
[----:B------:R-:W-:Y:S05]  /*7fc0*/  BSYNC B1 ;  /* 0x0000000000017941 */ /* 0x000fea0003800000 */
.L_x_272:
        /* <DEDUP_REMOVED lines=9> */
.L_x_275:
[----:B------:R-:W-:Y:S05]  /*8060*/  BSYNC B1 ;  /* 0x0000000000017941 */ /* 0x000fea0003800000 */
.L_x_274:
        /* <DEDUP_REMOVED lines=9> */
.L_x_277:
[----:B------:R-:W-:Y:S05]  /*8100*/  BSYNC B1 ;  /* 0x0000000000017941 */ /* 0x000fea0003800000 */
.L_x_276:
        /* <DEDUP_REMOVED lines=9> */
.L_x_279:
[----:B------:R-:W-:Y:S05]  /*81a0*/  BSYNC B1 ;  /* 0x0000000000017941 */ /* 0x000fea0003800000 */
.L_x_278:
[----:B01---5:R-:W-:Y:S01]  /*81b0*/  HADD2.F32 R4, -RZ, R168.H0_H0 ;  /* 0x200000a8ff047230 */ /* 0x023fe20000004100 */
        /* <DEDUP_REMOVED lines=8> */
.L_x_281:
[----:B------:R-:W-:Y:S05]  /*8240*/  BSYNC B1 ;  /* 0x0000000000017941 */ /* 0x000fea0003800000 */
.L_x_280:
[----:B0----5:R-:W-:Y:S01]  /*8250*/  HADD2.F32 R4, -RZ, R168.H0_H0 ;  /* 0x200000a8ff047230 */ /* 0x021fe20000004100 */
        /* <DEDUP_REMOVED lines=11> */
.L_x_283:
[----:B------:R-:W-:Y:S05]  /*8310*/  BSYNC B1 ;  /* 0x0000000000017941 */ /* 0x000fea0003800000 */
.L_x_282:
[----:B------:R-:W-:Y:S05]  /*8320*/  @!P1 BRA `(.L_x_284) ;  /* 0x00000024003c9947 */ /* 0x000fea0003800000 */
[----:B-----5:R-:W-:-:S05]  /*8330*/  HADD2.F32 R168, -RZ, R168.H0_H0 ;  /* 0x200000a8ffa87230 */ /* 0x020fca0000004100 */
[----:B------:R-:W-:-:S04]  /*8340*/  FMUL R168, R168, R155 ;  /* 0x0000009ba8a87220 */ /* 0x000fc80000400000 */
[----:B------:R-:W-:-:S05]  /*8350*/  FFMA R168, R87, R154, R168 ;  /* 0x0000009a57a87223 */ /* 0x000fca00000000a8 */
[----:B------:R-:W-:-:S05]  /*8360*/  F2FP.F16.F32.PACK_AB R168, RZ, R168 ;  /* 0x000000a8ffa8723e */ /* 0x000fca00000000ff */
[----:B------:R0:W-:Y:S01]  /*8370*/  STG.E.U16 desc[UR36][R10.64+0xf2], R168 ;  /* 0x0000f2a80a007986 */ /* 0x0001e2000c101524 */
[----:B------:R-:W-:Y:S05]  /*8380*/  BRA `(.L_x_284) ;  /* 0x0000002400247947 */ /* 0x000fea0003800000 */
.L_x_33:
[----:B------:R-:W-:Y:S01]  /*8390*/  ULDC.64 UR4, c[0x0][0x5c0] ;  /* 0x0001700000047ab9 */ /* 0x000fe20000000a00 */
[----:B------:R-:W-:Y:S01]  /*83a0*/  ISETP.GT.AND P4, PT, R0, 0x1, P2 ;  /* 0x000000010000780c */ /* 0x000fe20001784270 */
[-C--:B------:R-:W-:Y:S01]  /*83b0*/  FMUL R88, R88, R154.reuse ;  /* 0x0000009a58587220 */ /* 0x080fe20000400000 */
[----:B------:R-:W-:Y:S01]  /*83c0*/  LEA R6, P1, R166, UR4, 0x1 ;  /* 0x00000004a6067c11 */ /* 0x000fe2000f8208ff */
[-C--:B------:R-:W-:Y:S01]  /*83d0*/  FMUL R89, R89, R154.reuse ;  /* 0x0000009a59597220 */ /* 0x080fe20000400000 */
[----:B------:R-:W-:Y:S02]  /*83e0*/  IMAD.SHL.U32 R11, R4, 0x10, RZ ;  /* 0x00000010040b7824 */ /* 0x000fe400078e00ff */
[-C--:B------:R-:W-:Y:S01]  /*83f0*/  FMUL R90, R90, R154.reuse ;  /* 0x0000009a5a5a7220 */ /* 0x080fe20000400000 */
[----:B------:R-:W-:Y:S01]  /*8400*/  LEA.HI.X R7, R166, UR5, R171, 0x1, P1 ;  /* 0x00000005a6077c11 */ /* 0x000fe200088f0cab */
[----:B------:R-:W-:Y:S01]  /*8410*/  FMUL R91, R91, R154 ;  /* 0x0000009a5b5b7220 */ /* 0x000fe20000400000 */
[----:B------:R-:W-:Y:S01]  /*8420*/  F2FP.F16.F32.PACK_AB R88, RZ, R88 ;  /* 0x00000058ff58723e */ /* 0x000fe200000000ff */
[-C--:B------:R-:W-:Y:S01]  /*8430*/  FMUL R92, R92, R154.reuse ;  /* 0x0000009a5c5c7220 */ /* 0x080fe20000400000 */
[----:B------:R-:W-:Y:S01]  /*8440*/  ISETP.GT.AND P1, PT, R157, 0x8, PT ;  /* 0x000000089d00780c */ /* 0x000fe20003f24270 */
[-C--:B------:R-:W-:Y:S01]  /*8450*/  FMUL R93, R93, R154.reuse ;  /* 0x0000009a5d5d7220 */ /* 0x080fe20000400000 */
[----:B------:R-:W-:Y:S01]  /*8460*/  F2FP.F16.F32.PACK_AB R89, RZ, R89 ;  /* 0x00000059ff59723e */ /* 0x000fe200000000ff */
[----:B------:R-:W-:Y:S01]  /*8470*/  @P0 STG.E.U16 desc[UR36][R6.64], R88 ;  /* 0x0000005806000986 */ /* 0x000fe2000c101524 */
[----:B------:R-:W-:Y:S01]  /*8480*/  ISETP.GT.AND P3, PT, R0, RZ, P1 ;  /* 0x000000ff0000720c */ /* 0x000fe20000f64270 */
[-C--:B------:R-:W-:Y:S01]  /*8490*/  FMUL R94, R94, R154.reuse ;  /* 0x0000009a5e5e7220 */ /* 0x080fe20000400000 */
[----:B------:R-:W-:Y:S01]  /*84a0*/  ISETP.GT.AND P0, PT, R0, 0x1, P1 ;  /* 0x000000010000780c */ /* 0x000fe20000f04270 */
[----:B------:R-:W-:Y:S01]  /*84b0*/  @P4 STG.E.U16 desc[UR36][R6.64+0x2], R89 ;  /* 0x0000025906004986 */ /* 0x000fe2000c101524 */
[----:B------:R-:W-:Y:S01]  /*84c0*/  SHF.L.U64.HI R9, R4, 0x4, R5 ;  /* 0x0000000404097819 */ /* 0x000fe20000010205 */
[----:B------:R-:W-:Y:S01]  /*84d0*/  FMUL R95, R95, R154 ;  /* 0x0000009a5f5f7220 */ /* 0x000fe20000400000 */
[----:B------:R-:W-:Y:S01]  /*84e0*/  IADD3 R12, P4, R11, R6, RZ ;  /* 0x000000060b0c7210 */ /* 0x000fe20007f9e0ff */
[----:B------:R-:W-:Y:S01]  /*84f0*/  FMUL R96, R96, R154 ;  /* 0x0000009a60607220 */ /* 0x000fe20000400000 */
[----:B------:R-:W-:Y:S01]  /*8500*/  F2FP.F16.F32.PACK_AB R90, RZ, R90 ;  /* 0x0000005aff5a723e */ /* 0x000fe200000000ff */
[-C--:B------:R-:W-:Y:S01]  /*8510*/  FMUL R97, R97, R154.reuse ;  /* 0x0000009a61617220 */ /* 0x080fe20000400000 */
[----:B------:R-:W-:Y:S01]  /*8520*/  F2FP.F16.F32.PACK_AB R91, RZ, R91 ;  /* 0x0000005bff5b723e */ /* 0x000fe200000000ff */
[----:B------:R-:W-:Y:S01]  /*8530*/  IMAD.X R13, R9, 0x1, R7, P4 ;  /* 0x00000001090d7824 */ /* 0x000fe200020e0607 */
[----:B------:R-:W-:Y:S01]  /*8540*/  ISETP.GT.AND P4, PT, R0, 0x9, P2 ;  /* 0x000000090000780c */ /* 0x000fe20001784270 */
[----:B------:R-:W-:Y:S01]  /*8550*/  FMUL R98, R98, R154 ;  /* 0x0000009a62627220 */ /* 0x000fe20000400000 */
[----:B------:R-:W-:Y:S01]  /*8560*/  F2FP.F16.F32.PACK_AB R92, RZ, R92 ;  /* 0x0000005cff5c723e */ /* 0x000fe200000000ff */
[-C--:B------:R-:W-:Y:S01]  /*8570*/  FMUL R99, R99, R154.reuse ;  /* 0x0000009a63637220 */ /* 0x080fe20000400000 */
[----:B------:R-:W-:Y:S01]  /*8580*/  @P3 STG.E.U16 desc[UR36][R12.64], R90 ;  /* 0x0000005a0c003986 */ /* 0x000fe2000c101524 */
[----:B------:R-:W-:Y:S01]  /*8590*/  ISETP.GT.AND P3, PT, R0, 0x8, P2 ;  /* 0x000000080000780c */ /* 0x000fe20001764270 */
[-C--:B------:R-:W-:Y:S01]  /*85a0*/  FMUL R100, R100, R154.reuse ;  /* 0x0000009a64647220 */ /* 0x080fe20000400000 */
[----:B------:R-:W-:Y:S01]  /*85b0*/  F2FP.F16.F32.PACK_AB R93, RZ, R93 ;  /* 0x0000005dff5d723e */ /* 0x000fe200000000ff */
[----:B------:R-:W-:Y:S01]  /*85c0*/  @P0 STG.E.U16 desc[UR36][R12.64+0x2], R91 ;  /* 0x0000025b0c000986 */ /* 0x000fe2000c101524 */
[----:B------:R-:W-:Y:S01]  /*85d0*/  ISETP.GT.AND P0, PT, R0, 0x8, P1 ;  /* 0x000000080000780c */ /* 0x000fe20000f04270 */
[----:B------:R-:W-:Y:S01]  /*85e0*/  FMUL R101, R101, R154 ;  /* 0x0000009a65657220 */ /* 0x000fe20000400000 */
[----:B------:R-:W-:Y:S01]  /*85f0*/  F2FP.F16.F32.PACK_AB R94, RZ, R94 ;  /* 0x0000005eff5e723e */ /* 0x000fe200000000ff */
[-C--:B------:R-:W-:Y:S01]  /*8600*/  FMUL R102, R102, R154.reuse ;  /* 0x0000009a66667220 */ /* 0x080fe20000400000 */
[----:B------:R-:W-:Y:S01]  /*8610*/  F2FP.F16.F32.PACK_AB R95, RZ, R95 ;  /* 0x0000005fff5f723e */ /* 0x000fe200000000ff */
[----:B------:R-:W-:Y:S01]  /*8620*/  FMUL R103, R103, R154 ;  /* 0x0000009a67677220 */ /* 0x000fe20000400000 */
[----:B------:R-:W-:Y:S01]  /*8630*/  F2FP.F16.F32.PACK_AB R96, RZ, R96 ;  /* 0x00000060ff60723e */ /* 0x000fe200000000ff */
[-C--:B------:R-:W-:Y:S01]  /*8640*/  FMUL R104, R104, R154.reuse ;  /* 0x0000009a68687220 */ /* 0x080fe20000400000 */
[----:B------:R-:W-:Y:S01]  /*8650*/  F2FP.F16.F32.PACK_AB R97, RZ, R97 ;  /* 0x00000061ff61723e */ /* 0x000fe200000000ff */
[----:B------:R-:W-:Y:S01]  /*8660*/  @P3 STG.E.U16 desc[UR36][R6.64+0x10], R92 ;  /* 0x0000105c06003986 */ /* 0x000fe2000c101524 */
[C---:B------:R-:W-:Y:S01]  /*8670*/  ISETP.GT.AND P3, PT, R0.reuse, 0x9, P1 ;  /* 0x000000090000780c */ /* 0x040fe20000f64270 */
[----:B------:R-:W-:Y:S01]  /*8680*/  FMUL R105, R105, R154 ;  /* 0x0000009a69697220 */ /* 0x000fe20000400000 */
[----:B------:R-:W-:Y:S01]  /*8690*/  F2FP.F16.F32.PACK_AB R98, RZ, R98 ;  /* 0x00000062ff62723e */ /* 0x000fe200000000ff */
        /* <DEDUP_REMOVED lines=162> */
[----:B------:R-:W-:Y:S01]  /*90c0*/  IMAD.SHL.U32 R15, R4, 0x100, RZ ;  /* 0x00000100040f7824 */ /* 0x000fe200078e00ff */
[----:B------:R-:W-:Y:S01]  /*90d0*/  F2FP.F16.F32.PACK_AB R145, RZ, R145 ;  /* 0x00000091ff91723e */ /* 0x000fe200000000ff */
[----:B------:R-:W-:Y:S01]  /*90e0*/  @P3 STG.E.U16 desc[UR36][R6.64+0xa0], R128 ;  /* 0x0000a08006003986 */ /* 0x000fe2000c101524 */
[----:B------:R-:W-:Y:S01]  /*90f0*/  ISETP.GT.AND P3, PT, R0, 0x51, P1 ;  /* 0x000000510000780c */ /* 0x000fe20000f64270 */
[----:B------:R-:W-:Y:S01]  /*9100*/  FMUL R24, R24, R154 ;  /* 0x0000009a18187220 */ /* 0x000fe20000400000 */
[----:B------:R-:W-:Y:S01]  /*9110*/  F2FP.F16.F32.PACK_AB R146, RZ, R146 ;  /* 0x00000092ff92723e */ /* 0x000fe200000000ff */
[----:B------:R-:W-:Y:S01]  /*9120*/  @P4 STG.E.U16 desc[UR36][R6.64+0xa2], R129 ;  /* 0x0000a28106004986 */ /* 0x000fe2000c101524 */
[C---:B------:R-:W-:Y:S01]  /*9130*/  ISETP.GT.AND P4, PT, R0.reuse, 0x58, P2 ;  /* 0x000000580000780c */ /* 0x040fe20001784270 */
        /* <DEDUP_REMOVED lines=18> */
[-C--:B------:R-:W-:Y:S01]  /*9260*/  FMUL R30, R30, R154.reuse ;  /* 0x0000009a1e1e7220 */ /* 0x080fe20000400000 */
[----:B------:R-:W-:Y:S01]  /*9270*/  SHF.L.U64.HI R5, R4, 0x8, R5 ;  /* 0x0000000804057819 */ /* 0x000fe20000010205 */
[----:B------:R-:W-:Y:S01]  /*9280*/  FMUL R31, R31, R154 ;  /* 0x0000009a1f1f7220 */ /* 0x000fe20000400000 */
[----:B------:R-:W-:Y:S01]  /*9290*/  F2FP.F16.F32.PACK_AB R24, RZ, R24 ;  /* 0x00000018ff18723e */ /* 0x000fe200000000ff */
[----:B------:R-:W-:Y:S01]  /*92a0*/  @P3 STG.E.U16 desc[UR36][R12.64+0xb0], R134 ;  /* 0x0000b0860c003986 */ /* 0x000fe2000c101524 */
[----:B------:R-:W-:Y:S01]  /*92b0*/  ISETP.GT.AND P3, PT, R0, 0x61, P2 ;  /* 0x000000610000780c */ /* 0x000fe20001764270 */
        /* <DEDUP_REMOVED lines=43> */
[C---:B------:R-:W-:Y:S01]  /*9570*/  ISETP.GT.AND P2, PT, R0.reuse, 0x79, P2 ;  /* 0x000000790000780c */ /* 0x040fe20001744270 */
        /* <DEDUP_REMOVED lines=10> */
[-C--:B------:R-:W-:Y:S01]  /*9620*/  FMUL R48, R48, R154.reuse ;  /* 0x0000009a30307220 */ /* 0x080fe20000400000 */
[----:B------:R-:W-:Y:S01]  /*9630*/  F2FP.F16.F32.PACK_AB R41, RZ, R41 ;  /* 0x00000029ff29723e */ /* 0x000fe200000000ff */
[----:B------:R-:W-:Y:S01]  /*9640*/  FMUL R49, R49, R154 ;  /* 0x0000009a31317220 */ /* 0x000fe20000400000 */
[----:B------:R-:W-:Y:S01]  /*9650*/  F2FP.F16.F32.PACK_AB R40, RZ, R40 ;  /* 0x00000028ff28723e */ /* 0x000fe200000000ff */
[----:B------:R-:W-:Y:S01]  /*9660*/  @P4 STG.E.U16 desc[UR36][R12.64+0xe0], R146 ;  /* 0x0000e0920c004986 */ /* 0x000fe2000c101524 */
[----:B------:R-:W-:Y:S01]  /*9670*/  F2FP.F16.F32.PACK_AB R42, RZ, R42 ;  /* 0x0000002aff2a723e */ /* 0x000fe200000000ff */
[-C--:B------:R-:W-:Y:S01]  /*9680*/  FMUL R50, R50, R154.reuse ;  /* 0x0000009a32327220 */ /* 0x080fe20000400000 */
[----:B------:R-:W-:Y:S01]  /*9690*/  F2FP.F16.F32.PACK_AB R43, RZ, R43 ;  /* 0x0000002bff2b723e */ /* 0x000fe200000000ff */
[----:B------:R-:W-:Y:S01]  /*96a0*/  @P0 STG.E.U16 desc[UR36][R12.64+0xe2], R147 ;  /* 0x0000e2930c000986 */ /* 0x000fe2000c101524 */
[C---:B------:R-:W-:Y:S01]  /*96b0*/  ISETP.GT.AND P0, PT, R0.reuse, 0x78, P1 ;  /* 0x000000780000780c */ /* 0x040fe20000f04270 */
[----:B------:R-:W-:Y:S01]  /*96c0*/  FMUL R51, R51, R154 ;  /* 0x0000009a33337220 */ /* 0x000fe20000400000 */
[----:B------:R-:W-:Y:S01]  /*96d0*/  ISETP.GT.AND P1, PT, R0, 0x79, P1 ;  /* 0x000000790000780c */ /* 0x000fe20000f24270 */
[----:B------:R-:W-:Y:S01]  /*96e0*/  @P3 STG.E.U16 desc[UR36][R6.64+0xf0], R148 ;  /* 0x0000f09406003986 */ /* 0x000fe2000c101524 */
[----:B------:R-:W-:Y:S01]  /*96f0*/  IADD3 R14, P3, P4, R11, R6, R15 ;  /* 0x000000060b0e7210 */ /* 0x000fe20007c7e00f */
[----:B------:R-:W-:Y:S01]  /*9700*/  FMUL R52, R52, R154 ;  /* 0x0000009a34347220 */ /* 0x000fe20000400000 */
[----:B------:R-:W-:Y:S01]  /*9710*/  F2FP.F16.F32.PACK_AB R44, RZ, R44 ;  /* 0x0000002cff2c723e */ /* 0x000fe200000000ff */
[----:B------:R0:W-:Y:S01]  /*9720*/  @P2 STG.E.U16 desc[UR36][R6.64+0xf2], R149 ;  /* 0x0000f29506002986 */ /* 0x0001e2000c101524 */
[----:B------:R-:W-:Y:S01]  /*9730*/  IADD3 R4, P2, R15, R6, RZ ;  /* 0x000000060f047210 */ /* 0x000fe20007f5e0ff */
[-C--:B------:R-:W-:Y:S01]  /*9740*/  FMUL R53, R53, R154.reuse ;  /* 0x0000009a35357220 */ /* 0x080fe20000400000 */
[-C--:B------:R-:W-:Y:S01]  /*9750*/  IADD3.X R15, R9, R7.reuse, R5, P3, P4 ;  /* 0x00000007090f7210 */ /* 0x080fe20001fe8405 */
[-C--:B------:R-:W-:Y:S01]  /*9760*/  FMUL R54, R54, R154.reuse ;  /* 0x0000009a36367220 */ /* 0x080fe20000400000 */
[----:B------:R-:W-:Y:S01]  /*9770*/  IADD3.X R5, R5, R7, RZ, P2, !PT ;  /* 0x0000000705057210 */ /* 0x000fe200017fe4ff */
[----:B------:R-:W-:Y:S01]  /*9780*/  @P0 STG.E.U16 desc[UR36][R12.64+0xf0], R150 ;  /* 0x0000f0960c000986 */ /* 0x000fe2000c101524 */
[----:B------:R-:W-:Y:S01]  /*9790*/  ISETP.GT.AND P0, PT, R157, 0x80, PT ;  /* 0x000000809d00780c */ /* 0x000fe20003f04270 */
[-C--:B------:R-:W-:Y:S01]  /*97a0*/  FMUL R55, R55, R154.reuse ;  /* 0x0000009a37377220 */ /* 0x080fe20000400000 */
[----:B------:R-:W-:Y:S01]  /*97b0*/  ISETP.GT.AND P3, PT, R157, 0x88, PT ;  /* 0x000000889d00780c */ /* 0x000fe20003f64270 */
[----:B------:R-:W-:Y:S01]  /*97c0*/  @P1 STG.E.U16 desc[UR36][R12.64+0xf2], R151 ;  /* 0x0000f2970c001986 */ /* 0x000fe2000c101524 */
[----:B------:R-:W-:Y:S01]  /*97d0*/  ISETP.GT.AND P1, PT, R0, RZ, P0 ;  /* 0x000000ff0000720c */ /* 0x000fe20000724270 */
[-C--:B------:R-:W-:Y:S01]  /*97e0*/  FMUL R56, R56, R154.reuse ;  /* 0x0000009a38387220 */ /* 0x080fe20000400000 */
[C---:B------:R-:W-:Y:S01]  /*97f0*/  ISETP.GT.AND P4, PT, R0.reuse, 0x1, P0 ;  /* 0x000000010000780c */ /* 0x040fe20000784270 */
[-C--:B------:R-:W-:Y:S01]  /*9800*/  FMUL R57, R57, R154.reuse ;  /* 0x0000009a39397220 */ /* 0x080fe20000400000 */
[----:B------:R-:W-:Y:S01]  /*9810*/  ISETP.GT.AND P2, PT, R0, RZ, P3 ;  /* 0x000000ff0000720c */ /* 0x000fe20001f44270 */
[-C--:B------:R-:W-:Y:S01]  /*9820*/  FMUL R58, R58, R154.reuse ;  /* 0x0000009a3a3a7220 */ /* 0x080fe20000400000 */
[----:B------:R-:W-:Y:S01]  /*9830*/  F2FP.F16.F32.PACK_AB R45, RZ, R45 ;  /* 0x0000002dff2d723e */ /* 0x000fe200000000ff */
[----:B------:R-:W-:Y:S01]  /*9840*/  FMUL R59, R59, R154 ;  /* 0x0000009a3b3b7220 */ /* 0x000fe20000400000 */
[----:B------:R-:W-:Y:S01]  /*9850*/  F2FP.F16.F32.PACK_AB R46, RZ, R46 ;  /* 0x0000002eff2e723e */ /* 0x000fe200000000ff */
[-C--:B------:R-:W-:Y:S01]  /*9860*/  FMUL R60, R60, R154.reuse ;  /* 0x0000009a3c3c7220 */ /* 0x080fe20000400000 */
[----:B------:R-:W-:Y:S01]  /*9870*/  F2FP.F16.F32.PACK_AB R47, RZ, R47 ;  /* 0x0000002fff2f723e */ /* 0x000fe200000000ff */
[----:B------:R-:W-:Y:S01]  /*9880*/  FMUL R61, R61, R154 ;  /* 0x0000009a3d3d7220 */ /* 0x000fe20000400000 */
[----:B------:R-:W-:Y:S01]  /*9890*/  F2FP.F16.F32.PACK_AB R48, RZ, R48 ;  /* 0x00000030ff30723e */ /* 0x000fe200000000ff */
[----:B------:R-:W-:Y:S01]  /*98a0*/  @P1 STG.E.U16 desc[UR36][R4.64], R24 ;  /* 0x0000001804001986 */ /* 0x000fe2000c101524 */
[----:B0-----:R-:W-:Y:S01]  /*98b0*/  IADD3 R6, P1, R11, R4, RZ ;  /* 0x000000040b067210 */ /* 0x001fe20007f3e0ff */
[-C--:B------:R-:W-:Y:S01]  /*98c0*/  FMUL R62, R62, R154.reuse ;  /* 0x0000009a3e3e7220 */ /* 0x080fe20000400000 */
[----:B------:R-:W-:Y:S01]  /*98d0*/  F2FP.F16.F32.PACK_AB R49, RZ, R49 ;  /* 0x00000031ff31723e */ /* 0x000fe200000000ff */
[----:B------:R-:W-:Y:S01]  /*98e0*/  @P4 STG.E.U16 desc[UR36][R4.64+0x2], R25 ;  /* 0x0000021904004986 */ /* 0x000fe2000c101524 */
[C---:B------:R-:W-:Y:S01]  /*98f0*/  ISETP.GT.AND P4, PT, R0.reuse, 0x1, P3 ;  /* 0x000000010000780c */ /* 0x040fe20001f84270 */
[--C-:B------:R-:W-:Y:S01]  /*9900*/  IMAD.X R7, R9, 0x1, R5.reuse, P1 ;  /* 0x0000000109077824 */ /* 0x100fe200008e0605 */
        /* <DEDUP_REMOVED lines=8> */
[----:B------:R-:W-:Y:S01]  /*9990*/  FMUL R66, R66, R154 ;  /* 0x0000009a42427220 */ /* 0x000fe20000400000 */
[----:B------:R-:W-:Y:S01]  /*99a0*/  F2FP.F16.F32.PACK_AB R52, RZ, R52 ;  /* 0x00000034ff34723e */ /* 0x000fe200000000ff */
[----:B------:R-:W-:Y:S01]  /*99b0*/  FMUL R67, R67, R154 ;  /* 0x0000009a43437220 */ /* 0x000fe20000400000 */
[----:B------:R0:W-:Y:S01]  /*99c0*/  @P4 STG.E.U16 desc[UR36][R6.64+0x2], R27 ;  /* 0x0000021b06004986 */ /* 0x0001e2000c101524 */
[----:B------:R-:W-:Y:S01]  /*99d0*/  IADD3 R8, P4, R11, R4, RZ ;  /* 0x000000040b087210 */ /* 0x000fe20007f9e0ff */
[-C--:B------:R-:W-:Y:S01]  /*99e0*/  FMUL R69, R69, R154.reuse ;  /* 0x0000009a45457220 */ /* 0x080fe20000400000 */
[----:B------:R-:W-:Y:S01]  /*99f0*/  F2FP.F16.F32.PACK_AB R53, RZ, R53 ;  /* 0x00000035ff35723e */ /* 0x000fe200000000ff */
[----:B------:R-:W-:Y:S01]  /*9a00*/  @P1 STG.E.U16 desc[UR36][R4.64+0x10], R28 ;  /* 0x0000101c04001986 */ /* 0x000fe2000c101524 */
[C---:B------:R-:W-:Y:S01]  /*9a10*/  ISETP.GT.AND P1, PT, R0.reuse, 0x8, P3 ;  /* 0x000000080000780c */ /* 0x040fe20001f24270 */
[----:B------:R-:W-:Y:S01]  /*9a20*/  IMAD.X R9, R9, 0x1, R5, P4 ;  /* 0x0000000109097824 */ /* 0x000fe200020e0605 */
[C---:B------:R-:W-:Y:S01]  /*9a30*/  ISETP.GT.AND P4, PT, R0.reuse, 0x9, P3 ;  /* 0x000000090000780c */ /* 0x040fe20001f84270 */
        /* <DEDUP_REMOVED lines=28> */
[--C-:B0-----:R-:W-:Y:S01]  /*9c00*/  @P4 IMAD.MOV.U32 R6, RZ, RZ, R14.reuse ;  /* 0x000000ffff064224 */ /* 0x101fe200078e000e */
[----:B------:R-:W-:Y:S01]  /*9c10*/  F2FP.F16.F32.PACK_AB R63, RZ, R63 ;  /* 0x0000003fff3f723e */ /* 0x000fe200000000ff */
[--C-:B------:R-:W-:Y:S01]  /*9c20*/  @P4 IMAD.MOV.U32 R7, RZ, RZ, R15.reuse ;  /* 0x000000ffff074224 */ /* 0x100fe200078e000f */
[----:B------:R-:W-:Y:S01]  /*9c30*/  F2FP.F16.F32.PACK_AB R64, RZ, R64 ;  /* 0x00000040ff40723e */ /* 0x000fe200000000ff */
[-C--:B------:R-:W-:Y:S01]  /*9c40*/  FMUL R78, R78, R154.reuse ;  /* 0x0000009a4e4e7220 */ /* 0x080fe20000400000 */
[----:B------:R-:W-:Y:S01]  /*9c50*/  F2FP.F16.F32.PACK_AB R65, RZ, R65 ;  /* 0x00000041ff41723e */ /* 0x000fe200000000ff */
[-C--:B------:R-:W-:Y:S01]  /*9c60*/  FMUL R79, R79, R154.reuse ;  /* 0x0000009a4f4f7220 */ /* 0x080fe20000400000 */
[----:B------:R0:W-:Y:S01]  /*9c70*/  @P4 STG.E.U16 desc[UR36][R6.64+0x20], R34 ;  /* 0x0000202206004986 */ /* 0x0001e2000c101524 */
        /* <DEDUP_REMOVED lines=9> */
[----:B------:R-:W-:Y:S01]  /*9d10*/  FMUL R84, R84, R154 ;  /* 0x0000009a54547220 */ /* 0x000fe20000400000 */
[----:B------:R-:W-:Y:S01]  /*9d20*/  F2FP.F16.F32.PACK_AB R70, RZ, R70 ;  /* 0x00000046ff46723e */ /* 0x000fe200000000ff */
[----:B0-----:R-:W-:Y:S01]  /*9d30*/  @P2 IMAD.MOV.U32 R6, RZ, RZ, R14 ;  /* 0x000000ffff062224 */ /* 0x001fe200078e000e */
[----:B------:R-:W-:Y:S01]  /*9d40*/  F2FP.F16.F32.PACK_AB R71, RZ, R71 ;  /* 0x00000047ff47723e */ /* 0x000fe200000000ff */
[----:B------:R-:W-:Y:S01]  /*9d50*/  @P2 IMAD.MOV.U32 R7, RZ, RZ, R15 ;  /* 0x000000ffff072224 */ /* 0x000fe200078e000f */
[----:B------:R-:W-:Y:S01]  /*9d60*/  F2FP.F16.F32.PACK_AB R72, RZ, R72 ;  /* 0x00000048ff48723e */ /* 0x000fe200000000ff */
[-C--:B------:R-:W-:Y:S01]  /*9d70*/  FMUL R85, R85, R154.reuse ;  /* 0x0000009a55557220 */ /* 0x080fe20000400000 */
[----:B------:R-:W-:Y:S01]  /*9d80*/  F2FP.F16.F32.PACK_AB R73, RZ, R73 ;  /* 0x00000049ff49723e */ /* 0x000fe200000000ff */
[-C--:B------:R-:W-:Y:S01]  /*9d90*/  FMUL R86, R86, R154.reuse ;  /* 0x0000009a56567220 */ /* 0x080fe20000400000 */
[----:B------:R0:W-:Y:S01]  /*9da0*/  @P2 STG.E.U16 desc[UR36][R6.64+0x22], R35 ;  /* 0x0000222306002986 */ /* 0x0001e2000c101524 */
[C---:B------:R-:W-:Y:S01]  /*9db0*/  ISETP.GT.AND P2, PT, R0.reuse, 0x18, P3 ;  /* 0x000000180000780c */ /* 0x040fe20001f44270 */
[----:B------:R-:W-:Y:S01]  /*9dc0*/  FMUL R87, R87, R154 ;  /* 0x0000009a57577220 */ /* 0x000fe20000400000 */
[----:B------:R-:W-:Y:S01]  /*9dd0*/  F2FP.F16.F32.PACK_AB R74, RZ, R74 ;  /* 0x0000004aff4a723e */ /* 0x000fe200000000ff */
[----:B------:R-:W-:Y:S01]  /*9de0*/  @P1 STG.E.U16 desc[UR36][R4.64+0x30], R36 ;  /* 0x0000302404001986 */ /* 0x000fe2000c101524 */
[----:B------:R-:W-:-:S02]  /*9df0*/  ISETP.GT.AND P1, PT, R0, 0x19, P3 ;  /* 0x000000190000780c */ /* 0x000fc40001f24270 */
[----:B------:R-:W-:Y:S01]  /*9e00*/  F2FP.F16.F32.PACK_AB R75, RZ, R75 ;  /* 0x0000004bff4b723e */ /* 0x000fe200000000ff */
[----:B------:R-:W-:Y:S01]  /*9e10*/  @P4 STG.E.U16 desc[UR36][R4.64+0x32], R37 ;  /* 0x0000322504004986 */ /* 0x000fe2000c101524 */
[----:B------:R-:W-:Y:S02]  /*9e20*/  ISETP.GT.AND P4, PT, R0, 0x20, P0 ;  /* 0x000000200000780c */ /* 0x000fe40000784270 */
[----:B------:R-:W-:Y:S02]  /*9e30*/  F2FP.F16.F32.PACK_AB R76, RZ, R76 ;  /* 0x0000004cff4c723e */ /* 0x000fe400000000ff */
[----:B------:R-:W-:Y:S01]  /*9e40*/  F2FP.F16.F32.PACK_AB R77, RZ, R77 ;  /* 0x0000004dff4d723e */ /* 0x000fe200000000ff */
[----:B0-----:R-:W-:Y:S01]  /*9e50*/  @P2 IMAD.MOV.U32 R6, RZ, RZ, R14 ;  /* 0x000000ffff062224 */ /* 0x001fe200078e000e */
[----:B------:R-:W-:Y:S01]  /*9e60*/  F2FP.F16.F32.PACK_AB R78, RZ, R78 ;  /* 0x0000004eff4e723e */ /* 0x000fe200000000ff */
[----:B------:R-:W-:Y:S01]  /*9e70*/  @P2 IMAD.MOV.U32 R7, RZ, RZ, R15 ;  /* 0x000000ffff072224 */ /* 0x000fe200078e000f */
[----:B------:R-:W-:-:S02]  /*9e80*/  F2FP.F16.F32.PACK_AB R79, RZ, R79 ;  /* 0x0000004fff4f723e */ /* 0x000fc400000000ff */
[----:B------:R-:W-:Y:S02]  /*9e90*/  F2FP.F16.F32.PACK_AB R80, RZ, R80 ;  /* 0x00000050ff50723e */ /* 0x000fe400000000ff */
[----:B------:R0:W-:Y:S01]  /*9ea0*/  @P2 STG.E.U16 desc[UR36][R6.64+0x30], R38 ;  /* 0x0000302606002986 */ /* 0x0001e2000c101524 */
[----:B------:R-:W-:Y:S02]  /*9eb0*/  ISETP.GT.AND P2, PT, R0, 0x21, P0 ;  /* 0x000000210000780c */ /* 0x000fe40000744270 */
[----:B------:R-:W-:Y:S02]  /*9ec0*/  F2FP.F16.F32.PACK_AB R81, RZ, R81 ;  /* 0x00000051ff51723e */ /* 0x000fe400000000ff */
[----:B------:R-:W-:Y:S02]  /*9ed0*/  F2FP.F16.F32.PACK_AB R82, RZ, R82 ;  /* 0x00000052ff52723e */ /* 0x000fe400000000ff */
[----:B------:R-:W-:Y:S02]  /*9ee0*/  F2FP.F16.F32.PACK_AB R83, RZ, R83 ;  /* 0x00000053ff53723e */ /* 0x000fe400000000ff */
[----:B------:R-:W-:-:S02]  /*9ef0*/  F2FP.F16.F32.PACK_AB R84, RZ, R84 ;  /* 0x00000054ff54723e */ /* 0x000fc400000000ff */
[----:B------:R-:W-:Y:S01]  /*9f00*/  F2FP.F16.F32.PACK_AB R85, RZ, R85 ;  /* 0x00000055ff55723e */ /* 0x000fe200000000ff */
[----:B0-----:R-:W-:Y:S01]  /*9f10*/  @P1 IMAD.MOV.U32 R7, RZ, RZ, R15 ;  /* 0x000000ffff071224 */ /* 0x001fe200078e000f */
[----:B------:R-:W-:Y:S02]  /*9f20*/  @P1 MOV R6, R14 ;  /* 0x0000000e00061202 */ /* 0x000fe40000000f00 */
[----:B------:R-:W-:Y:S02]  /*9f30*/  F2FP.F16.F32.PACK_AB R86, RZ, R86 ;  /* 0x00000056ff56723e */ /* 0x000fe400000000ff */
[----:B------:R-:W-:Y:S01]  /*9f40*/  F2FP.F16.F32.PACK_AB R87, RZ, R87 ;  /* 0x00000057ff57723e */ /* 0x000fe200000000ff */
[----:B------:R0:W-:Y:S01]  /*9f50*/  @P1 STG.E.U16 desc[UR36][R6.64+0x32], R39 ;  /* 0x0000322706001986 */ /* 0x0001e2000c101524 */
[----:B------:R-:W-:-:S03]  /*9f60*/  ISETP.GT.AND P1, PT, R0, 0x20, P3 ;  /* 0x000000200000780c */ /* 0x000fc60001f24270 */
[----:B------:R-:W-:Y:S01]  /*9f70*/  @P2 STG.E.U16 desc[UR36][R4.64+0x42], R41 ;  /* 0x0000422904002986 */ /* 0x000fe2000c101524 */
[----:B------:R-:W-:-:S03]  /*9f80*/  ISETP.GT.AND P2, PT, R0, 0x21, P3 ;  /* 0x000000210000780c */ /* 0x000fc60001f44270 */
[----:B------:R-:W-:Y:S01]  /*9f90*/  @P4 STG.E.U16 desc[UR36][R4.64+0x40], R40 ;  /* 0x0000402804004986 */ /* 0x000fe2000c101524 */
[----:B------:R-:W-:-:S05]  /*9fa0*/  ISETP.GT.AND P4, PT, R0, 0x28, P0 ;  /* 0x000000280000780c */ /* 0x000fca0000784270 */
[----:B0-----:R-:W-:Y:S02]  /*9fb0*/  @P1 IMAD.MOV.U32 R6, RZ, RZ, R14 ;  /* 0x000000ffff061224 */ /* 0x001fe400078e000e */
[----:B------:R-:W-:-:S05]  /*9fc0*/  @P1 IMAD.MOV.U32 R7, RZ, RZ, R15 ;  /* 0x000000ffff071224 */ /* 0x000fca00078e000f */
[----:B------:R0:W-:Y:S01]  /*9fd0*/  @P1 STG.E.U16 desc[UR36][R6.64+0x40], R42 ;  /* 0x0000402a06001986 */ /* 0x0001e2000c101524 */
[----:B------:R-:W-:Y:S01]  /*9fe0*/  ISETP.GT.AND P1, PT, R0, 0x29, P0 ;  /* 0x000000290000780c */ /* 0x000fe20000724270 */
[----:B0-----:R-:W-:Y:S02]  /*9ff0*/  @P2 IMAD.MOV.U32 R6, RZ, RZ, R14 ;  /* 0x000000ffff062224 */ /* 0x001fe400078e000e */
[----:B------:R-:W-:-:S05]  /*a000*/  @P2 IMAD.MOV.U32 R7, RZ, RZ, R15 ;  /* 0x000000ffff072224 */ /* 0x000fca00078e000f */
        /* <DEDUP_REMOVED lines=10> */
[----:B0-----:R-:W-:Y:S01]  /*a0b0*/  @P4 IMAD.MOV.U32 R6, RZ, RZ, R14 ;  /* 0x000000ffff064224 */ /* 0x001fe200078e000e */
[----:B------:R-:W-:-:S05]  /*a0c0*/  @P4 MOV R7, R15 ;  /* 0x0000000f00074202 */ /* 0x000fca0000000f00 */
[----:B------:R0:W-:Y:S01]  /*a0d0*/  @P4 STG.E.U16 desc[UR36][R6.64+0x52], R47 ;  /* 0x0000522f06004986 */ /* 0x0001e2000c101524 */
[----:B------:R-:W-:-:S03]  /*a0e0*/  ISETP.GT.AND P4, PT, R0, 0x31, P0 ;  /* 0x000000310000780c */ /* 0x000fc60000784270 */
[----:B------:R-:W-:Y:S01]  /*a0f0*/  @P1 STG.E.U16 desc[UR36][R4.64+0x60], R48 ;  /* 0x0000603004001986 */ /* 0x000fe2000c101524 */
[----:B------:R-:W-:Y:S01]  /*a100*/  ISETP.GT.AND P1, PT, R0, 0x31, P3 ;  /* 0x000000310000780c */ /* 0x000fe20001f24270 */
[----:B0-----:R-:W-:Y:S02]  /*a110*/  @P2 IMAD.MOV.U32 R6, RZ, RZ, R14 ;  /* 0x000000ffff062224 */ /* 0x001fe400078e000e */
[----:B------:R-:W-:-:S06]  /*a120*/  @P2 IMAD.MOV.U32 R7, RZ, RZ, R15 ;  /* 0x000000ffff072224 */ /* 0x000fcc00078e000f */
[----:B------:R-:W-:Y:S01]  /*a130*/  @P4 STG.E.U16 desc[UR36][R4.64+0x62], R49 ;  /* 0x0000623104004986 */ /* 0x000fe2000c101524 */
[----:B------:R-:W-:-:S03]  /*a140*/  ISETP.GT.AND P4, PT, R0, 0x39, P0 ;  /* 0x000000390000780c */ /* 0x000fc60000784270 */
[----:B------:R0:W-:Y:S01]  /*a150*/  @P2 STG.E.U16 desc[UR36][R6.64+0x60], R50 ;  /* 0x0000603206002986 */ /* 0x0001e2000c101524 */
[----:B------:R-:W-:Y:S01]  /*a160*/  ISETP.GT.AND P2, PT, R0, 0x38, P0 ;  /* 0x000000380000780c */ /* 0x000fe20000744270 */
[----:B0-----:R-:W-:Y:S02]  /*a170*/  @P1 IMAD.MOV.U32 R6, RZ, RZ, R14 ;  /* 0x000000ffff061224 */ /* 0x001fe400078e000e */
[----:B------:R-:W-:-:S05]  /*a180*/  @P1 IMAD.MOV.U32 R7, RZ, RZ, R15 ;  /* 0x000000ffff071224 */ /* 0x000fca00078e000f */
[----:B------:R0:W-:Y:S01]  /*a190*/  @P1 STG.E.U16 desc[UR36][R6.64+0x62], R51 ;  /* 0x0000623306001986 */ /* 0x0001e2000c101524 */
[----:B------:R-:W-:-:S04]  /*a1a0*/  ISETP.GT.AND P1, PT, R0, 0x38, P3 ;  /* 0x000000380000780c */ /* 0x000fc80001f24270 */
[----:B------:R-:W-:Y:S01]  /*a1b0*/  @P2 STG.E.U16 desc[UR36][R4.64+0x70], R52 ;  /* 0x0000703404002986 */ /* 0x000fe2000c101524 */
[----:B------:R-:W-:-:S03]  /*a1c0*/  ISETP.GT.AND P2, PT, R0, 0x39, P3 ;  /* 0x000000390000780c */ /* 0x000fc60001f44270 */
[----:B------:R-:W-:Y:S01]  /*a1d0*/  @P4 STG.E.U16 desc[UR36][R4.64+0x72], R53 ;  /* 0x0000723504004986 */ /* 0x000fe2000c101524 */
[----:B------:R-:W-:-:S04]  /*a1e0*/  ISETP.GT.AND P4, PT, R0, 0x40, P0 ;  /* 0x000000400000780c */ /* 0x000fc80000784270 */
        /* <DEDUP_REMOVED lines=12> */
[----:B0-----:R-:W-:Y:S01]  /*a2b0*/  @P2 MOV R6, R14 ;  /* 0x0000000e00062202 */ /* 0x001fe20000000f00 */
        /* <DEDUP_REMOVED lines=23> */
[----:B0-----:R-:W-:Y:S01]  /*a430*/  @P1 IMAD.MOV.U32 R6, RZ, RZ, R14 ;  /* 0x000000ffff061224 */ /* 0x001fe200078e000e */
[----:B------:R-:W-:-:S05]  /*a440*/  @P1 MOV R7, R15 ;  /* 0x0000000f00071202 */ /* 0x000fca0000000f00 */
        /* <DEDUP_REMOVED lines=25> */
[----:B------:R-:W-:Y:S02]  /*a5e0*/  ISETP.GT.AND P1, PT, R0, 0x68, P3 ;  /* 0x000000680000780c */ /* 0x000fe40001f24270 */
[----:B0-----:R-:W-:Y:S01]  /*a5f0*/  @P4 MOV R6, R14 ;  /* 0x0000000e00064202 */ /* 0x001fe20000000f00 */
[----:B------:R-:W-:-:S05]  /*a600*/  @P4 IMAD.MOV.U32 R7, RZ, RZ, R15 ;  /* 0x000000ffff074224 */ /* 0x000fca00078e000f */
        /* <DEDUP_REMOVED lines=15> */
[----:B------:R-:W-:Y:S01]  /*a700*/  ISETP.GT.AND P1, PT, R0, 0x71, P3 ;  /* 0x000000710000780c */ /* 0x000fe20001f24270 */
[----:B0-----:R-:W-:Y:S02]  /*a710*/  @P4 IMAD.MOV.U32 R6, RZ, RZ, R14 ;  /* 0x000000ffff064224 */ /* 0x001fe400078e000e */
[----:B------:R-:W-:-:S05]  /*a720*/  @P4 IMAD.MOV.U32 R7, RZ, RZ, R15 ;  /* 0x000000ffff074224 */ /* 0x000fca00078e000f */
[----:B------:R-:W-:Y:S01]  /*a730*/  @P2 STG.E.U16 desc[UR36][R4.64+0xe2], R81 ;  /* 0x0000e25104002986 */ /* 0x000fe2000c101524 */
[C---:B------:R-:W-:Y:S02]  /*a740*/  ISETP.GT.AND P2, PT, R0.reuse, 0x78, P0 ;  /* 0x000000780000780c */ /* 0x040fe40000744270 */
[C---:B------:R-:W-:Y:S01]  /*a750*/  ISETP.GT.AND P0, PT, R0.reuse, 0x79, P0 ;  /* 0x000000790000780c */ /* 0x040fe20000704270 */
[----:B------:R0:W-:Y:S01]  /*a760*/  @P4 STG.E.U16 desc[UR36][R6.64+0xe0], R82 ;  /* 0x0000e05206004986 */ /* 0x0001e2000c101524 */
[C---:B------:R-:W-:Y:S02]  /*a770*/  ISETP.GT.AND P4, PT, R0.reuse, 0x78, P3 ;  /* 0x000000780000780c */ /* 0x040fe40001f84270 */
[----:B------:R-:W-:Y:S01]  /*a780*/  ISETP.GT.AND P3, PT, R0, 0x79, P3 ;  /* 0x000000790000780c */ /* 0x000fe20001f64270 */
[----:B0-----:R-:W-:Y:S01]  /*a790*/  @P1 IMAD.MOV.U32 R6, RZ, RZ, R14 ;  /* 0x000000ffff061224 */ /* 0x001fe200078e000e */
[----:B------:R-:W-:-:S05]  /*a7a0*/  @P1 MOV R7, R15 ;  /* 0x0000000f00071202 */ /* 0x000fca0000000f00 */
[----:B------:R-:W-:Y:S04]  /*a7b0*/  @P1 STG.E.U16 desc[UR36][R6.64+0xe2], R83 ;  /* 0x0000e25306001986 */ /* 0x000fe8000c101524 */
[----:B------:R-:W-:Y:S04]  /*a7c0*/  @P2 STG.E.U16 desc[UR36][R4.64+0xf0], R84 ;  /* 0x0000f05404002986 */ /* 0x000fe8000c101524 */
[----:B------:R0:W-:Y:S02]  /*a7d0*/  @P0 STG.E.U16 desc[UR36][R4.64+0xf2], R85 ;  /* 0x0000f25504000986 */ /* 0x0001e4000c101524 */
[----:B0-----:R-:W-:-:S02]  /*a7e0*/  @P4 IMAD.MOV.U32 R4, RZ, RZ, R14 ;  /* 0x000000ffff044224 */ /* 0x001fc400078e000e */
[----:B------:R-:W-:-:S05]  /*a7f0*/  @P4 IMAD.MOV.U32 R5, RZ, RZ, R15 ;  /* 0x000000ffff054224 */ /* 0x000fca00078e000f */
[----:B------:R0:W-:Y:S04]  /*a800*/  @P4 STG.E.U16 desc[UR36][R4.64+0xf0], R86 ;  /* 0x0000f05604004986 */ /* 0x0001e8000c101524 */
[----:B------:R0:W-:Y:S02]  /*a810*/  @P3 STG.E.U16 desc[UR36][R14.64+0xf2], R87 ;  /* 0x0000f2570e003986 */ /* 0x0001e4000c101524 */
.L_x_284:
[----:B------:R-:W-:Y:S05]  /*a820*/  BSYNC B0 ;  /* 0x0000000000007941 */ /* 0x000fea0003800000 */
.L_x_32:
[----:B------:R-:W-:Y:S01]  /*a830*/  ULDC UR4, c[0x0][0xc] ;  /* 0x0000030000047ab9 */ /* 0x000fe20000000800 */
[----:B------:R-:W-:Y:S01]  /*a840*/  ULDC UR5, c[0x0][0x10] ;  /* 0x0000040000057ab9 */ /* 0x000fe20000000800 */
[----:B0-----:R-:W0:Y:S01]  /*a850*/  LDC R5, c[0x0][0x14] ;  /* 0x00000500ff057b82 */ /* 0x001e220000000800 */
[----:B------:R-:W-:Y:S01]  /*a860*/  UIMAD.WIDE.U32 UR4, UR4, UR5, URZ ;  /* 0x00000005040472a5 */ /* 0x000fe2000f8e003f */
[----:B------:R-:W-:Y:S01]  /*a870*/  PRMT R0, RZ, 0x7610, R0 ;  /* 0x00007610ff007816 */ /* 0x000fe20000000000 */
[----:B------:R-:W-:Y:S02]  /*a880*/  IMAD.MOV.U32 R153, RZ, RZ, -0x1 ;  /* 0xffffffffff997424 */ /* 0x000fe400078e00ff */
[----:B------:R-:W-:Y:S02]  /*a890*/  IMAD.MOV.U32 R23, RZ, RZ, -0x1 ;  /* 0xffffffffff177424 */ /* 0x000fe400078e00ff */
[----:B0-----:R-:W-:-:S04]  /*a8a0*/  IMAD.WIDE.U32 R16, R5, UR4, R16 ;  /* 0x0000000405107c25 */ /* 0x001fc8000f8e0010 */
[----:B------:R-:W-:Y:S01]  /*a8b0*/  IMAD R5, R5, UR5, RZ ;  /* 0x0000000505057c24 */ /* 0x000fe2000f8e02ff */
[----:B------:R-:W-:Y:S02]  /*a8c0*/  ULDC.64 UR4, c[0x0][0x650] ;  /* 0x0001940000047ab9 */ /* 0x000fe40000000a00 */
[----:B------:R-:W-:Y:S01]  /*a8d0*/  ISETP.GE.U32.AND P0, PT, R16, UR4, PT ;  /* 0x0000000410007c0c */ /* 0x000fe2000bf06070 */
[----:B------:R-:W-:-:S05]  /*a8e0*/  IMAD.IADD R17, R17, 0x1, R5 ;  /* 0x0000000111117824 */ /* 0x000fca00078e0205 */
[----:B------:R-:W-:-:S13]  /*a8f0*/  ISETP.GE.U32.AND.EX P0, PT, R17, UR5, PT, P0 ;  /* 0x0000000511007c0c */ /* 0x000fda000bf06100 */
[----:B------:R-:W-:Y:S05]  /*a900*/  @P0 BRA `(.L_x_285) ;  /* 0x0000000400640947 */ /* 0x000fea0003800000 */
[----:B------:R-:W0:Y:S01]  /*a910*/  S2R R12, SR_CTAID.X ;  /* 0x00000000000c7919 */ /* 0x000e220000002500 */
[----:B------:R-:W3:Y:S01]  /*a920*/  LDC.64 R10, c[0x0][0x628] ;  /* 0x00018a00ff0a7b82 */ /* 0x000ee20000000a00 */
[----:B------:R-:W-:Y:S01]  /*a930*/  ULDC UR4, c[0x0][0x150] ;  /* 0x0000540000047ab9 */ /* 0x000fe20000000800 */
[----:B-12---:R-:W-:Y:S01]  /*a940*/  IMAD.MOV.U32 R8, RZ, RZ, R16 ;  /* 0x000000ffff087224 */ /* 0x006fe200078e0010 */
[----:B------:R-:W1:Y:S01]  /*a950*/  S2R R24, SR_CTAID.Y ;  /* 0x0000000000187919 */ /* 0x000e620000002600 */
[----:B------:R-:W-:-:S04]  /*a960*/  IMAD.MOV.U32 R9, RZ, RZ, R17 ;  /* 0x000000ffff097224 */ /* 0x000fc800078e0011 */
[----:B------:R-:W2:Y:S08]  /*a970*/  LDC R21, c[0x0][0x144] ;  /* 0x00005100ff157b82 */ /* 0x000eb00000000800 */
[----:B------:R-:W1:Y:S08]  /*a980*/  LDC R0, c[0x0][0x630] ;  /* 0x00018c00ff007b82 */ /* 0x000e700000000800 */
[----:B------:R-:W1:Y:S01]  /*a990*/  LDC.64 R14, c[0x0][0x620] ;  /* 0x00018800ff0e7b82 */ /* 0x000e620000000a00 */
[----:B---3--:R-:W-:-:S04]  /*a9a0*/  ISETP.NE.U32.AND P0, PT, R10, RZ, PT ;  /* 0x000000ff0a00720c */ /* 0x008fc80003f05070 */
[----:B------:R-:W-:Y:S02]  /*a9b0*/  ISETP.NE.AND.EX P0, PT, R11, RZ, PT, P0 ;  /* 0x000000ff0b00720c */ /* 0x000fe40003f05300 */
[----:B0-----:R-:W-:-:S05]  /*a9c0*/  I2FP.F32.U32 R3, R12 ;  /* 0x0000000c00037245 */ /* 0x001fca0000201000 */
[----:B------:R-:W-:-:S04]  /*a9d0*/  FMUL R3, R3, UR4 ;  /* 0x0000000403037c20 */ /* 0x000fc80008400000 */
[----:B------:R0:W3:Y:S02]  /*a9e0*/  F2I.U32.TRUNC.NTZ R20, R3 ;  /* 0x0000000300147305 */ /* 0x0000e4000020f000 */
[----:B--2---:R-:W-:Y:S05]  /*a9f0*/  @!P0 BRA `(.L_x_286) ;  /* 0x0000000000288947 */ /* 0x004fea0003800000 */
[----:B0-----:R-:W0:Y:S02]  /*aa00*/  LDC R3, c[0x0][0x634] ;  /* 0x00018d00ff037b82 */ /* 0x001e240000000800 */
[----:B0-----:R-:W-:-:S05]  /*aa10*/  IADD3 R3, P0, R16, R3, RZ ;  /* 0x0000000310037210 */ /* 0x001fca0007f1e0ff */
[----:B------:R-:W-:-:S04]  /*aa20*/  IMAD.X R13, RZ, RZ, R17, P0 ;  /* 0x000000ffff0d7224 */ /* 0x000fc800000e0611 */
[----:B------:R-:W-:-:S04]  /*aa30*/  IMAD.WIDE.U32 R4, R13, R10, RZ ;  /* 0x0000000a0d047225 */ /* 0x000fc800078e00ff */
[----:B------:R-:W-:-:S04]  /*aa40*/  IMAD.WIDE.U32 R6, P0, R3, R11, R4 ;  /* 0x0000000b03067225 */ /* 0x000fc80007800004 */
[----:B------:R-:W-:Y:S01]  /*aa50*/  IMAD.WIDE.U32 R4, R3, R10, RZ ;  /* 0x0000000a03047225 */ /* 0x000fe200078e00ff */
[----:B------:R-:W-:-:S03]  /*aa60*/  IADD3.X R9, RZ, RZ, RZ, P0, !PT ;  /* 0x000000ffff097210 */ /* 0x000fc600007fe4ff */
[----:B------:R-:W-:Y:S01]  /*aa70*/  IMAD.MOV.U32 R8, RZ, RZ, R7 ;  /* 0x000000ffff087224 */ /* 0x000fe200078e0007 */
[----:B------:R-:W-:-:S05]  /*aa80*/  IADD3 RZ, P0, R5, R6, RZ ;  /* 0x0000000605ff7210 */ /* 0x000fca0007f1e0ff */
[----:B------:R-:W-:-:S08]  /*aa90*/  IMAD.WIDE.U32.X R8, R13, R11, R8, P0 ;  /* 0x0000000b0d087225 */ /* 0x000fd000000e0408 */
.L_x_286:
[----:B------:R-:W2:Y:S01]  /*aaa0*/  LDC.64 R30, c[0x0][0x640] ;  /* 0x00019000ff1e7b82 */ /* 0x000ea20000000a00 */
[-CC-:B-1----:R-:W-:Y:S01]  /*aab0*/  SHF.R.U64 R23, R8, R0.reuse, R9.reuse ;  /* 0x0000000008177219 */ /* 0x182fe20000001209 */
[----:B---3--:R-:W-:Y:S01]  /*aac0*/  IMAD.MOV R20, RZ, RZ, -R20 ;  /* 0x000000ffff147224 */ /* 0x008fe200078e0a14 */
[----:B------:R-:W-:Y:S01]  /*aad0*/  SHF.R.U32.HI R0, RZ, R0, R9 ;  /* 0x00000000ff007219 */ /* 0x000fe20000011609 */
[----:B------:R-:W-:Y:S01]  /*aae0*/  ULDC UR4, c[0x0][0x154] ;  /* 0x0000550000047ab9 */ /* 0x000fe20000000800 */
[----:B0-----:R-:W-:Y:S01]  /*aaf0*/  IADD3 R3, P0, RZ, -R23, RZ ;  /* 0x80000017ff037210 */ /* 0x001fe20007f1e0ff */
[----:B------:R-:W-:Y:S02]  /*ab00*/  IMAD R26, R21, R20, R12 ;  /* 0x00000014151a7224 */ /* 0x000fe400078e020c */
[----:B------:R-:W0:Y:S01]  /*ab10*/  LDC R6, c[0x0][0x618] ;  /* 0x00018600ff067b82 */ /* 0x000e220000000800 */
[----:B------:R-:W-:Y:S02]  /*ab20*/  IMAD.MOV.U32 R7, RZ, RZ, 0x1 ;  /* 0x00000001ff077424 */ /* 0x000fe400078e00ff */
[----:B------:R-:W-:-:S04]  /*ab30*/  IMAD.X R5, RZ, RZ, ~R0, P0 ;  /* 0x000000ffff057224 */ /* 0x000fc800000e0e00 */
[-C--:B------:R-:W-:Y:S01]  /*ab40*/  IMAD R0, R5, R14.reuse, RZ ;  /* 0x0000000e05007224 */ /* 0x080fe200078e02ff */
[----:B------:R-:W1:Y:S01]  /*ab50*/  LDC R8, c[0x0][0x608] ;  /* 0x00018200ff087b82 */ /* 0x000e620000000800 */
[----:B------:R-:W-:-:S04]  /*ab60*/  IMAD.WIDE.U32 R4, R3, R14, R16 ;  /* 0x0000000e03047225 */ /* 0x000fc800078e0010 */
[----:B------:R-:W-:Y:S01]  /*ab70*/  IMAD R3, R3, R15, R0 ;  /* 0x0000000f03037224 */ /* 0x000fe200078e0200 */
[----:B------:R-:W-:Y:S02]  /*ab80*/  I2FP.F32.U32 R0, R24 ;  /* 0x0000001800007245 */ /* 0x000fe40000201000 */
[----:B------:R-:W3:Y:S01]  /*ab90*/  LDC R28, c[0x0][0x658] ;  /* 0x00019600ff1c7b82 */ /* 0x000ee20000000800 */
[----:B------:R-:W-:Y:S01]  /*aba0*/  IMAD.IADD R3, R5, 0x1, R3 ;  /* 0x0000000105037824 */ /* 0x000fe200078e0203 */
[----:B--2---:R-:W-:Y:S01]  /*abb0*/  ISETP.NE.U32.AND P0, PT, R30, RZ, PT ;  /* 0x000000ff1e00720c */ /* 0x004fe20003f05070 */
[----:B------:R-:W-:Y:S01]  /*abc0*/  FMUL R0, R0, UR4 ;  /* 0x0000000400007c20 */ /* 0x000fe20008400000 */
[----:B------:R-:W-:Y:S02]  /*abd0*/  IMAD.MOV.U32 R5, RZ, RZ, -0x1 ;  /* 0xffffffffff057424 */ /* 0x000fe400078e00ff */
[----:B------:R-:W-:Y:S01]  /*abe0*/  ISETP.NE.AND.EX P0, PT, R31, RZ, PT, P0 ;  /* 0x000000ff1f00720c */ /* 0x000fe20003f05300 */
[----:B------:R2:W2:Y:S01]  /*abf0*/  F2I.U32.TRUNC.NTZ R14, R0 ;  /* 0x00000000000e7305 */ /* 0x0004a2000020f000 */
[----:B------:R-:W2:Y:S01]  /*ac00*/  LDC R15, c[0x0][0x148] ;  /* 0x00005200ff0f7b82 */ /* 0x000ea20000000800 */
[----:B0-----:R-:W-:-:S02]  /*ac10*/  SHF.R.U64 R12, R4, R6, R3 ;  /* 0x00000006040c7219 */ /* 0x001fc40000001203 */
[----:B------:R-:W-:-:S05]  /*ac20*/  SHF.R.U32.HI R3, RZ, R6, R3 ;  /* 0x00000006ff037219 */ /* 0x000fca0000011603 */
[----:B------:R-:W0:Y:S01]  /*ac30*/  LDC R20, c[0x0][0x600] ;  /* 0x00018000ff147b82 */ /* 0x000e220000000800 */
[-CC-:B-1----:R-:W-:Y:S02]  /*ac40*/  SHF.R.U64 R10, R12, R8.reuse, R3.reuse ;  /* 0x000000080c0a7219 */ /* 0x182fe40000001203 */
[----:B------:R-:W-:-:S05]  /*ac50*/  SHF.R.U32.HI R3, RZ, R8, R3 ;  /* 0x00000008ff037219 */ /* 0x000fca0000011603 */
[----:B------:R-:W1:Y:S01]  /*ac60*/  LDC R25, c[0x0][0x648] ;  /* 0x00019200ff197b82 */ /* 0x000e620000000800 */
[-C--:B---3--:R-:W-:Y:S02]  /*ac70*/  SHF.L.U32 R4, R5, R28.reuse, RZ ;  /* 0x0000001c05047219 */ /* 0x088fe400000006ff */
[-CC-:B------:R-:W-:Y:S02]  /*ac80*/  SHF.R.U64 R13, R10, R28.reuse, R3.reuse ;  /* 0x0000001c0a0d7219 */ /* 0x180fe40000001203 */
[----:B------:R-:W-:Y:S02]  /*ac90*/  SHF.R.U32.HI R5, RZ, R28, R3 ;  /* 0x0000001cff057219 */ /* 0x000fe40000011603 */
[----:B------:R-:W-:Y:S01]  /*aca0*/  LOP3.LUT R21, RZ, R4, RZ, 0x33, !PT ;  /* 0x00000004ff157212 */ /* 0x000fe200078e33ff */
[----:B------:R-:W3:Y:S01]  /*acb0*/  LDC R27, c[0x0][0x638] ;  /* 0x00018e00ff1b7b82 */ /* 0x000ee20000000800 */
[----:B------:R-:W-:Y:S01]  /*acc0*/  SHF.L.U32 R28, R7, R28, RZ ;  /* 0x0000001c071c7219 */ /* 0x000fe200000006ff */
[----:B------:R-:W-:-:S06]  /*acd0*/  IMAD.MOV.U32 R4, RZ, RZ, R13 ;  /* 0x000000ffff047224 */ /* 0x000fcc00078e000d */
[----:B------:R-:W0:Y:S01]  /*ace0*/  LDC R29, c[0x0][0x610] ;  /* 0x00018400ff1d7b82 */ /* 0x000e220000000800 */
[----:B------:R-:W-:Y:S05]  /*acf0*/  @!P0 BRA `(.L_x_287) ;  /* 0x0000000000288947 */ /* 0x000fea0003800000 */
[----:B--2---:R-:W2:Y:S02]  /*ad00*/  LDC R0, c[0x0][0x64c] ;  /* 0x00019300ff007b82 */ /* 0x004ea40000000800 */
[----:B--2---:R-:W-:-:S05]  /*ad10*/  IADD3 R3, P0, R13, R0, RZ ;  /* 0x000000000d037210 */ /* 0x004fca0007f1e0ff */
        /* <DEDUP_REMOVED lines=8> */
.L_x_287:
[----:B------:R-:W-:Y:S01]  /*ada0*/  ISETP.NE.AND P0, PT, R2, 0x1, PT ;  /* 0x000000010200780c */ /* 0x000fe20003f05270 */
[----:B--2---:R-:W-:Y:S01]  /*adb0*/  IMAD.MOV R14, RZ, RZ, -R14 ;  /* 0x000000ffff0e7224 */ /* 0x004fe200078e0a0e */
[----:B-1----:R-:W-:Y:S01]  /*adc0*/  SHF.R.U64 R0, R4, R25, R5 ;  /* 0x0000001904007219 */ /* 0x002fe20000001205 */
[----:B0-----:R-:W-:Y:S01]  /*add0*/  VIADD R5, R20, 0xffffffff ;  /* 0xffffffff14057836 */ /* 0x001fe20000000000 */
[----:B------:R-:W-:Y:S01]  /*ade0*/  LOP3.LUT R3, R10, R21, RZ, 0xc0, !PT ;  /* 0x000000150a037212 */ /* 0x000fe200078ec0ff */
[----:B------:R-:W-:Y:S02]  /*adf0*/  IMAD.MOV.U32 R6, RZ, RZ, 0x1 ;  /* 0x00000001ff067424 */ /* 0x000fe400078e00ff */
[----:B------:R-:W-:Y:S01]  /*ae00*/  IMAD.MOV R4, RZ, RZ, -R0 ;  /* 0x000000ffff047224 */ /* 0x000fe200078e0a00 */
[----:B------:R-:W-:Y:S01]  /*ae10*/  LOP3.LUT R5, R12, R5, RZ, 0xc0, !PT ;  /* 0x000000050c057212 */ /* 0x000fe200078ec0ff */
[----:B------:R-:W-:Y:S02]  /*ae20*/  IMAD R3, R28, R0, R3 ;  /* 0x000000001c037224 */ /* 0x000fe400078e0203 */
[----:B---3--:R-:W-:-:S02]  /*ae30*/  IMAD R0, R4, R27, R13 ;  /* 0x0000001b04007224 */ /* 0x008fc400078e020d */
[----:B------:R-:W-:Y:S02]  /*ae40*/  @P0 IMAD R26, R15, R14, R24 ;  /* 0x0000000e0f1a0224 */ /* 0x000fe400078e0218 */
[----:B------:R-:W-:Y:S01]  /*ae50*/  IMAD R4, R0, R20, R5 ;  /* 0x0000001400047224 */ /* 0x000fe200078e0205 */
[----:B------:R-:W-:Y:S01]  /*ae60*/  PRMT R0, R6, 0x7610, R0 ;  /* 0x0000761006007816 */ /* 0x000fe20000000000 */
[----:B------:R-:W-:-:S05]  /*ae70*/  IMAD R3, R3, R29, R26 ;  /* 0x0000001d03037224 */ /* 0x000fca00078e021a */
[----:B------:R-:W-:Y:S02]  /*ae80*/  SEL R153, R4, R3, !P0 ;  /* 0x0000000304997207 */ /* 0x000fe40004000000 */
[----:B------:R-:W-:-:S07]  /*ae90*/  SEL R3, R3, R4, !P0 ;  /* 0x0000000403037207 */ /* 0x000fce0004000000 */
.L_x_285:
[----:B------:R-:W-:Y:S01]  /*aea0*/  LOP3.LUT P0, RZ, R0, 0xff, RZ, 0xc0, !PT ;  /* 0x000000ff00ff7812 */ /* 0x000fe2000780c0ff */
[----:B------:R-:W-:-:S12]  /*aeb0*/  IMAD.MOV.U32 R152, RZ, RZ, R3 ;  /* 0x000000ffff987224 */ /* 0x000fd800078e0003 */
[----:B------:R-:W-:Y:S05]  /*aec0*/  @P0 BRA `(.L_x_288) ;  /* 0xffffff6000b00947 */ /* 0x000fea000383ffff */
[----:B------:R-:W-:Y:S05]  /*aed0*/  EXIT ;  /* 0x000000000000794d */ /* 0x000fea0003800000 */
.L_x_7:
[----:B0-----:R-:W-:Y:S01]  /*aee0*/  ULDC.64 UR4, c[0x0][0x650] ;  /* 0x0001940000047ab9 */ /* 0x001fe20000000a00 */
        /* <DEDUP_REMOVED lines=25> */
.L_x_290:
[----:B------:R-:W0:Y:S01]  /*b080*/  LDC.64 R26, c[0x0][0x640] ;  /* 0x00019000ff1a7b82 */ /* 0x000e220000000a00 */
[-CC-:B------:R-:W-:Y:S02]  /*b090*/  SHF.R.U64 R20, R12, R8.reuse, R13.reuse ;  /* 0x000000080c147219 */ /* 0x180fe4000000120d */
[----:B------:R-:W-:Y:S02]  /*b0a0*/  SHF.R.U32.HI R6, RZ, R8, R13 ;  /* 0x00000008ff067219 */ /* 0x000fe4000001160d */
[----:B------:R-:W-:Y:S02]  /*b0b0*/  IADD3 R11, P0, RZ, -R20, RZ ;  /* 0x80000014ff0b7210 */ /* 0x000fe40007f1e0ff */
[----:B------:R-:W-:Y:S01]  /*b0c0*/  MOV R30, 0x1 ;  /* 0x00000001001e7802 */ /* 0x000fe20000000f00 */
[----:B------:R-:W1:Y:S02]  /*b0d0*/  LDC R10, c[0x0][0x618] ;  /* 0x00018600ff0a7b82 */ /* 0x000e640000000800 */
[----:B------:R-:W-:-:S04]  /*b0e0*/  IMAD.X R7, RZ, RZ, ~R6, P0 ;  /* 0x000000ffff077224 */ /* 0x000fc800000e0e06 */
[-C--:B------:R-:W-:Y:S02]  /*b0f0*/  IMAD R8, R7, R22.reuse, RZ ;  /* 0x0000001607087224 */ /* 0x080fe400078e02ff */
[----:B------:R-:W2:Y:S01]  /*b100*/  LDC R12, c[0x0][0x608] ;  /* 0x00018200ff0c7b82 */ /* 0x000ea20000000800 */
[----:B------:R-:W-:-:S04]  /*b110*/  IMAD.WIDE.U32 R6, R11, R22, R16 ;  /* 0x000000160b067225 */ /* 0x000fc800078e0010 */
[----:B------:R-:W-:-:S03]  /*b120*/  IMAD R11, R11, R23, R8 ;  /* 0x000000170b0b7224 */ /* 0x000fc600078e0208 */
[----:B------:R-:W3:Y:S01]  /*b130*/  LDC R25, c[0x0][0x658] ;  /* 0x00019600ff197b82 */ /* 0x000ee20000000800 */
[----:B------:R-:W-:Y:S01]  /*b140*/  IMAD.IADD R7, R7, 0x1, R11 ;  /* 0x0000000107077824 */ /* 0x000fe200078e020b */
[----:B0-----:R-:W-:-:S04]  /*b150*/  ISETP.NE.U32.AND P0, PT, R26, RZ, PT ;  /* 0x000000ff1a00720c */ /* 0x001fc80003f05070 */
[----:B------:R-:W-:Y:S02]  /*b160*/  ISETP.NE.AND.EX P0, PT, R27, RZ, PT, P0 ;  /* 0x000000ff1b00720c */ /* 0x000fe40003f05300 */
[----:B------:R-:W0:Y:S01]  /*b170*/  LDC R23, c[0x0][0x600] ;  /* 0x00018000ff177b82 */ /* 0x000e220000000800 */
[-CC-:B-1----:R-:W-:Y:S02]  /*b180*/  SHF.R.U64 R8, R6, R10.reuse, R7.reuse ;  /* 0x0000000a06087219 */ /* 0x182fe40000001207 */
[----:B------:R-:W-:Y:S01]  /*b190*/  SHF.R.U32.HI R7, RZ, R10, R7 ;  /* 0x0000000aff077219 */ /* 0x000fe20000011607 */
[----:B------:R-:W-:-:S04]  /*b1a0*/  IMAD.MOV.U32 R10, RZ, RZ, -0x1 ;  /* 0xffffffffff0a7424 */ /* 0x000fc800078e00ff */
        /* <DEDUP_REMOVED lines=21> */
.L_x_291:
[----:B------:R-:W-:Y:S01]  /*b300*/  ISETP.NE.AND P0, PT, R2, 0x1, PT ;  /* 0x000000010200780c */ /* 0x000fe20003f05270 */
[----:B0-----:R-:W-:Y:S01]  /*b310*/  VIADD R11, R23, 0xffffffff ;  /* 0xffffffff170b7836 */ /* 0x001fe20000000000 */
[----:B-1----:R-:W-:Y:S02]  /*b320*/  SHF.R.U64 R6, R6, R24, R7 ;  /* 0x0000001806067219 */ /* 0x002fe40000001207 */
[----:B------:R-:W-:Y:S02]  /*b330*/  SHF.L.U32 R30, R30, R25, RZ ;  /* 0x000000191e1e7219 */ /* 0x000fe400000006ff */
[----:B------:R-:W-:Y:S01]  /*b340*/  LOP3.LUT R5, R21, R32, RZ, 0xc0, !PT ;  /* 0x0000002015057212 */ /* 0x000fe200078ec0ff */
[----:B------:R-:W-:-:S04]  /*b350*/  IMAD.MOV R7, RZ, RZ, -R6 ;  /* 0x000000ffff077224 */ /* 0x000fc800078e0a06 */
[----:B------:R-:W-:Y:S01]  /*b360*/  IMAD R6, R30, R6, R5 ;  /* 0x000000061e067224 */ /* 0x000fe200078e0205 */
[----:B------:R-:W-:Y:S01]  /*b370*/  LOP3.LUT R5, R8, R11, RZ, 0xc0, !PT ;  /* 0x0000000b08057212 */ /* 0x000fe200078ec0ff */
[----:B------:R-:W-:Y:S02]  /*b380*/  @P0 IMAD R3, R9, R14, R4 ;  /* 0x0000000e09030224 */ /* 0x000fe400078e0204 */
[----:B--2---:R-:W-:Y:S02]  /*b390*/  IMAD R4, R7, R28, R22 ;  /* 0x0000001c07047224 */ /* 0x004fe400078e0216 */
[----:B---3--:R-:W-:Y:S01]  /*b3a0*/  IMAD R3, R6, R29, R3 ;  /* 0x0000001d06037224 */ /* 0x008fe200078e0203 */
[----:B------:R-:W-:Y:S01]  /*b3b0*/  MOV R6, R20 ;  /* 0x0000001400067202 */ /* 0x000fe20000000f00 */
[----:B------:R-:W-:Y:S02]  /*b3c0*/  IMAD R4, R4, R23, R5 ;  /* 0x0000001704047224 */ /* 0x000fe400078e0205 */
[----:B------:R-:W-:-:S03]  /*b3d0*/  IMAD.MOV.U32 R8, RZ, RZ, 0x1 ;  /* 0x00000001ff087424 */ /* 0x000fc600078e00ff */
[----:B------:R-:W-:Y:S02]  /*b3e0*/  SEL R7, R4, R3, !P0 ;  /* 0x0000000304077207 */ /* 0x000fe40004000000 */
[----:B------:R-:W-:-:S07]  /*b3f0*/  SEL R13, R3, R4, !P0 ;  /* 0x00000004030d7207 */ /* 0x000fce0004000000 */
.L_x_289:
[----:B------:R-:W-:-:S08]  /*b400*/  NOP ;  /* 0x0000000000007918 */ /* 0x000fd00000000000 */
[----:B------:R-:W0:-:S00]  /*b410*/  USETMAXREG.DEALLOC.CTAPOOL 0x28 ;  /* 0x00000028000079c8 */ /* 0x000e0000080e0500 */
[----:B0-----:R-:W-:-:S13]  /*b420*/  ISETP.NE.AND P0, PT, R0, RZ, PT ;  /* 0x000000ff0000720c */ /* 0x001fda0003f05270 */
[----:B------:R-:W-:Y:S05]  /*b430*/  @P0 EXIT ;  /* 0x000000000000094d */ /* 0x000fea0003800000 */
[----:B------:R-:W-:Y:S01]  /*b440*/  LOP3.LUT P0, RZ, R8, 0xff, RZ, 0xc0, !PT ;  /* 0x000000ff08ff7812 */ /* 0x000fe2000780c0ff */
[----:B------:R-:W-:Y:S02]  /*b450*/  IMAD.MOV.U32 R0, RZ, RZ, 0x1 ;  /* 0x00000001ff007424 */ /* 0x000fe400078e00ff */
[----:B------:R-:W-:-:S10]  /*b460*/  IMAD.MOV.U32 R3, RZ, RZ, RZ ;  /* 0x000000ffff037224 */ /* 0x000fd400078e00ff */
[----:B------:R-:W-:Y:S05]  /*b470*/  @!P0 BRA `(.L_x_292) ;  /* 0x0000000c003c8947 */ /* 0x000fea0003800000 */
[----:B------:R-:W0:Y:S01]  /*b480*/  LDC R0, c[0x0][0x28c] ;  /* 0x0000a300ff007b82 */ /* 0x000e220000000800 */
[----:B------:R-:W-:Y:S01]  /*b490*/  ULDC UR5, c[0x0][0x658] ;  /* 0x0001960000057ab9 */ /* 0x000fe20000000800 */
[----:B------:R-:W-:Y:S01]  /*b4a0*/  UMOV UR7, 0xffffffff ;  /* 0xffffffff00077882 */ /* 0x000fe20000000000 */
[----:B------:R-:W-:Y:S01]  /*b4b0*/  ULDC UR6, c[0x0][0xc] ;  /* 0x0000030000067ab9 */ /* 0x000fe20000000800 */
[----:B------:R-:W-:Y:S01]  /*b4c0*/  USHF.L.U32 UR8, UR7, UR5, URZ ;  /* 0x0000000507087299 */ /* 0x000fe2000800063f */
[----:B------:R-:W-:Y:S01]  /*b4d0*/  BSSY B0, `(.L_x_292) ;  /* 0x00000c9000007945 */ /* 0x000fe20003800000 */
[----:B------:R-:W-:Y:S01]  /*b4e0*/  UMOV UR9, 0x1 ;  /* 0x0000000100097882 */ /* 0x000fe20000000000 */
[----:B------:R-:W-:Y:S01]  /*b4f0*/  ULDC UR7, c[0x0][0x10] ;  /* 0x0000040000077ab9 */ /* 0x000fe20000000800 */
[----:B------:R-:W1:Y:S01]  /*b500*/  S2UR UR10, SR_CgaCtaId ;  /* 0x00000000000a79c3 */ /* 0x000e620000008800 */
[----:B------:R-:W-:Y:S01]  /*b510*/  UIMAD.WIDE.U32 UR6, UR6, UR7, URZ ;  /* 0x00000007060672a5 */ /* 0x000fe2000f8e003f */
[----:B------:R-:W-:Y:S01]  /*b520*/  IMAD.MOV.U32 R9, RZ, RZ, 0x1 ;  /* 0x00000001ff097424 */ /* 0x000fe200078e00ff */
[----:B------:R-:W-:Y:S01]  /*b530*/  USHF.L.U32 UR18, UR9, UR5, URZ ;  /* 0x0000000509127299 */ /* 0x000fe2000800063f */
[----:B------:R-:W-:Y:S01]  /*b540*/  LOP3.LUT R12, R19, 0x2, RZ, 0xfc, !PT ;  /* 0x00000002130c7812 */ /* 0x000fe200078efcff */
[----:B------:R-:W-:Y:S01]  /*b550*/  ULDC UR4, c[0x0][0x600] ;  /* 0x0001800000047ab9 */ /* 0x000fe20000000800 */
[----:B------:R-:W-:Y:S01]  /*b560*/  ULDC UR5, c[0x0][0x14] ;  /* 0x0000050000057ab9 */ /* 0x000fe20000000800 */
[----:B------:R-:W-:-:S02]  /*b570*/  UIADD3 UR4, UR4, -0x1, URZ ;  /* 0xffffffff04047890 */ /* 0x000fc4000fffe03f */
[----:B------:R-:W-:Y:S02]  /*b580*/  UIMAD.WIDE.U32 UR20, UR6, UR5, URZ ;  /* 0x00000005061472a5 */ /* 0x000fe4000f8e003f */
[----:B------:R-:W-:Y:S02]  /*b590*/  UIMAD UR13, UR7, UR5, URZ ;  /* 0x00000005070d72a4 */ /* 0x000fe4000f8e023f */
[----:B------:R-:W-:Y:S02]  /*b5a0*/  ULOP3.LUT UR17, URZ, UR8, URZ, 0x33, !UPT ;  /* 0x000000083f117292 */ /* 0x000fe4000f8e333f */
[----:B------:R-:W-:Y:S01]  /*b5b0*/  UIADD3 UR13, UR21, UR13, URZ ;  /* 0x0000000d150d7290 */ /* 0x000fe2000fffe03f */
[----:B0-----:R-:W-:Y:S01]  /*b5c0*/  VIADD R0, R0, 0x3f ;  /* 0x0000003f00007836 */ /* 0x001fe20000000000 */
[----:B------:R-:W-:-:S04]  /*b5d0*/  ULDC.64 UR22, c[0x0][0x198] ;  /* 0x0000660000167ab9 */ /* 0x000fc80000000a00 */
[----:B------:R-:W-:Y:S01]  /*b5e0*/  SHF.R.S32.HI R3, RZ, 0x1f, R0 ;  /* 0x0000001fff037819 */ /* 0x000fe20000011400 */
[----:B-1----:R-:W-:-:S03]  /*b5f0*/  IMAD.U32 R10, RZ, RZ, UR10 ;  /* 0x0000000aff0a7e24 */ /* 0x002fc6000f8e00ff */
[----:B------:R-:W-:Y:S01]  /*b600*/  LEA.HI R3, R3, R0, RZ, 0x6 ;  /* 0x0000000003037211 */ /* 0x000fe200078f30ff */
[----:B------:R-:W-:-:S03]  /*b610*/  IMAD.MOV.U32 R0, RZ, RZ, 0x1 ;  /* 0x00000001ff007424 */ /* 0x000fc600078e00ff */
[----:B------:R-:W-:Y:S01]  /*b620*/  SHF.R.S32.HI R8, RZ, 0x6, R3 ;  /* 0x00000006ff087819 */ /* 0x000fe20000011403 */
[----:B------:R-:W-:-:S03]  /*b630*/  IMAD.MOV.U32 R3, RZ, RZ, RZ ;  /* 0x000000ffff037224 */ /* 0x000fc600078e00ff */
[----:B------:R-:W-:-:S07]  /*b640*/  IADD3 R11, R8, 0x1, RZ ;  /* 0x00000001080b7810 */ /* 0x000fce0007ffe0ff */
.L_x_303:
[----:B------:R-:W-:-:S03]  /*b650*/  UMOV UR5, 0xffffffff ;  /* 0xffffffff00057882 */ /* 0x000fc60000000000 */
[----:B------:R-:W-:Y:S05]  /*b660*/  BRA.DIV UR5, `(.L_x_293) ;  /* 0x0000000e05a87947 */ /* 0x000fea000b800000 */
[----:B------:R-:W-:-:S13]  /*b670*/  ELECT P6, URZ, PT ;  /* 0x00000000003f782f */ /* 0x000fda00038c0000 */
.L_x_314:
[----:B------:R-:W0:Y:S01]  /*b680*/  LDC R4, c[0x0][0x28c] ;  /* 0x0000a300ff047b82 */ /* 0x000e220000000800 */
[----:B------:R-:W-:Y:S01]  /*b690*/  BSSY B1, `(.L_x_294) ;  /* 0x0000039000017945 */ /* 0x000fe20003800000 */
[----:B0-----:R-:W-:-:S13]  /*b6a0*/  ISETP.LT.OR P6, PT, R4, 0x1, !P6 ;  /* 0x000000010400780c */ /* 0x001fda00077c1670 */
[----:B------:R-:W-:Y:S05]  /*b6b0*/  @P6 BRA `(.L_x_295) ;  /* 0x0000000000d86947 */ /* 0x000fea0003800000 */
[----:B------:R-:W-:Y:S02]  /*b6c0*/  IMAD R13, R13, 0x2, R10 ;  /* 0x000000020d0d7824 */ /* 0x000fe400078e020a */
[----:B------:R-:W-:Y:S02]  /*b6d0*/  IMAD.SHL.U32 R20, R7, 0x80, RZ ;  /* 0x0000008007147824 */ /* 0x000fe400078e00ff */
[----:B------:R-:W-:Y:S02]  /*b6e0*/  IMAD.MOV.U32 R21, RZ, RZ, RZ ;  /* 0x000000ffff157224 */ /* 0x000fe400078e00ff */
[----:B------:R-:W-:Y:S02]  /*b6f0*/  IMAD.MOV.U32 R4, RZ, RZ, R11 ;  /* 0x000000ffff047224 */ /* 0x000fe400078e000b */
[----:B------:R-:W-:Y:S02]  /*b700*/  IMAD.MOV.U32 R5, RZ, RZ, R0 ;  /* 0x000000ffff057224 */ /* 0x000fe400078e0000 */
[----:B------:R-:W-:-:S02]  /*b710*/  IMAD.MOV.U32 R7, RZ, RZ, R3 ;  /* 0x000000ffff077224 */ /* 0x000fc400078e0003 */
[----:B------:R-:W-:-:S07]  /*b720*/  IMAD.SHL.U32 R15, R13, 0x80, RZ ;  /* 0x000000800d0f7824 */ /* 0x000fce00078e00ff */
.L_x_298:
[----:B------:R-:W0:Y:S01]  /*b730*/  S2UR UR5, SR_CgaCtaId ;  /* 0x00000000000579c3 */ /* 0x000e220000008800 */
[----:B------:R-:W-:Y:S02]  /*b740*/  MOV R13, 0x400 ;  /* 0x00000400000d7802 */ /* 0x000fe40000000f00 */
[----:B------:R-:W-:-:S13]  /*b750*/  LOP3.LUT P1, RZ, R18, 0x7f, RZ, 0xc0, !PT ;  /* 0x0000007f12ff7812 */ /* 0x000fda000782c0ff */
[----:B------:R-:W1:Y:S01]  /*b760*/  @!P1 LDC R14, c[0x0][0x500] ;  /* 0x00014000ff0e9b82 */ /* 0x000e620000000800 */
[----:B0-----:R-:W-:-:S04]  /*b770*/  MOV R10, UR5 ;  /* 0x00000005000a7c02 */ /* 0x001fc80008000f00 */
[----:B------:R-:W-:Y:S02]  /*b780*/  LEA R24, R10, R13, 0x18 ;  /* 0x0000000d0a187211 */ /* 0x000fe400078ec0ff */
[----:B------:R-:W-:-:S03]  /*b790*/  SHF.L.U32 R13, R5, 0x1f, RZ ;  /* 0x0000001f050d7819 */ /* 0x000fc600000006ff */
[----:B------:R-:W-:-:S04]  /*b7a0*/  IMAD R22, R7, 0x8, R24 ;  /* 0x0000000807167824 */ /* 0x000fc800078e0218 */
[----:B------:R-:W0:Y:S02]  /*b7b0*/  SYNCS.PHASECHK.TRANS64.TRYWAIT P0, [R22+URZ+0x20], R13 ;  /* 0x0000200d160075a7 */ /* 0x000e24000800017f */
[----:B01----:R-:W-:Y:S05]  /*b7c0*/  @!P0 BRA `(.L_x_296) ;  /* 0x0000000c00708947 */ /* 0x003fea0003800000 */
.L_x_315:
[----:B0-----:R-:W-:Y:S01]  /*b7d0*/  PRMT R13, R12, 0x9910, RZ ;  /* 0x000099100c0d7816 */ /* 0x001fe200000000ff */
[----:B------:R0:W-:Y:S03]  /*b7e0*/  @!P1 SYNCS.ARRIVE.TRANS64 RZ, [R22+URZ], R14 ;  /* 0x0000000e16ff99a7 */ /* 0x0001e6000800003f */
[----:B------:R-:W-:-:S13]  /*b7f0*/  ISETP.NE.AND P0, PT, R13, 0x2, PT ;  /* 0x000000020d00780c */ /* 0x000fda0003f05270 */
[----:B0-----:R-:W-:Y:S05]  /*b800*/  @P0 BRA `(.L_x_297) ;  /* 0x0000000000040947 */ /* 0x001fea0003800000 */
[----:B------:R-:W-:Y:S01]  /*b810*/  BPT.TRAP 0x1 ;  /* 0x000000040000795c */ /* 0x000fe20000300000 */
.L_x_297:
[----:B------:R-:W-:Y:S01]  /*b820*/  IMAD.SHL.U32 R13, R7, 0x4000, RZ ;  /* 0x00004000070d7824 */ /* 0x000fe200078e00ff */
[----:B------:R-:W-:Y:S01]  /*b830*/  R2UR UR9, R22 ;  /* 0x00000000160972ca */ /* 0x000fe200000e0000 */
[----:B------:R-:W-:Y:S01]  /*b840*/  VIADD R4, R4, 0xffffffff ;  /* 0xffffffff04047836 */ /* 0x000fe20000000000 */
[----:B------:R-:W-:Y:S01]  /*b850*/  R2UR UR11, R15 ;  /* 0x000000000f0b72ca */ /* 0x000fe200000e0000 */
[--C-:B------:R-:W-:Y:S01]  /*b860*/  IMAD R14, R10, 0x2000, R13.reuse ;  /* 0x000020000a0e7824 */ /* 0x100fe200078e020d */
[----:B------:R-:W-:Y:S01]  /*b870*/  IADD3 R13, R24, 0x20100, R13 ;  /* 0x00020100180d7810 */ /* 0x000fe20007ffe00d */
[----:B------:R-:W-:Y:S01]  /*b880*/  UIADD3 UR6, UP0, UR22, 0xf0, URZ ;  /* 0x000000f016067890 */ /* 0x000fe2000ff1e03f */
[----:B------:R-:W-:Y:S01]  /*b890*/  R2UR UR10, R21 ;  /* 0x00000000150a72ca */ /* 0x000fe200000e0000 */
[----:B------:R-:W-:Y:S01]  /*b8a0*/  IMAD R14, R14, 0x2, R24 ;  /* 0x000000020e0e7824 */ /* 0x000fe200078e0218 */
[----:B------:R-:W-:Y:S01]  /*b8b0*/  R2UR UR12, R6 ;  /* 0x00000000060c72ca */ /* 0x000fe200000e0000 */
[----:B------:R-:W-:Y:S01]  /*b8c0*/  UIADD3 UR24, UP1, UR22, 0x1f0, URZ ;  /* 0x000001f016187890 */ /* 0x000fe2000ff3e03f */
[----:B------:R-:W-:Y:S01]  /*b8d0*/  R2UR UR16, R13 ;  /* 0x000000000d1072ca */ /* 0x000fe200000e0000 */
[----:B------:R-:W-:Y:S01]  /*b8e0*/  UIADD3.X UR7, URZ, UR23, URZ, UP0, !UPT ;  /* 0x000000173f077290 */ /* 0x000fe200087fe43f */
[----:B------:R-:W-:Y:S01]  /*b8f0*/  R2UR UR5, R14 ;  /* 0x000000000e0572ca */ /* 0x000fe200000e0000 */
[----:B------:R-:W-:Y:S01]  /*b900*/  VIADD R7, R7, 0x1 ;  /* 0x0000000107077836 */ /* 0x000fe20000000000 */
[----:B------:R-:W-:Y:S01]  /*b910*/  R2UR UR19, R20 ;  /* 0x00000000141372ca */ /* 0x000fe200000e0000 */
[----:B------:R-:W-:Y:S01]  /*b920*/  UIADD3.X UR25, URZ, UR23, URZ, UP1, !UPT ;  /* 0x000000173f197290 */ /* 0x000fe20008ffe43f */
[----:B------:R-:W-:Y:S01]  /*b930*/  ISETP.GT.AND P1, PT, R4, 0x1, PT ;  /* 0x000000010400780c */ /* 0x000fe20003f24270 */
[----:B------:R-:W-:Y:S01]  /*b940*/  UMOV UR14, 0x0 ;  /* 0x00000000000e7882 */ /* 0x000fe20000000000 */
[----:B------:R-:W-:Y:S01]  /*b950*/  UMOV UR15, 0x10000000 ;  /* 0x10000000000f7882 */ /* 0x000fe20000000000 */
[----:B------:R-:W-:Y:S01]  /*b960*/  ISETP.NE.AND P0, PT, R7, 0x4, PT ;  /* 0x000000040700780c */ /* 0x000fe20003f05270 */
[----:B------:R-:W-:-:S03]  /*b970*/  VIADD R21, R21, 0x40 ;  /* 0x0000004015157836 */ /* 0x000fc60000000000 */
[----:B------:R-:W-:Y:S02]  /*b980*/  SEL R14, RZ, 0x1, P0 ;  /* 0x00000001ff0e7807 */ /* 0x000fe40000000000 */
[----:B------:R-:W-:Y:S01]  /*b990*/  UIADD3 UR8, UR5, 0x100, URZ ;  /* 0x0000010005087890 */ /* 0x000fe2000fffe03f */
[----:B------:R-:W-:Y:S02]  /*b9a0*/  SEL R7, R7, RZ, P0 ;  /* 0x000000ff07077207 */ /* 0x000fe40000000000 */
[----:B------:R-:W-:Y:S01]  /*b9b0*/  UMOV UR5, 0x30000 ;  /* 0x0003000000057882 */ /* 0x000fe20000000000 */
[----:B------:R-:W-:-:S05]  /*b9c0*/  LOP3.LUT R5, R5, R14, RZ, 0x3c, !PT ;  /* 0x0000000e05057212 */ /* 0x000fca00078e3cff */
[----:B------:R0:W-:Y:S02]  /*b9d0*/  UTMALDG.3D.MULTICAST [UR8], [UR6], UR5, desc[UR14] ;  /* 0x00000e08060073b4 */ /* 0x0001e40008011805 */
[----:B0-----:R-:W-:Y:S01]  /*b9e0*/  UMOV UR8, UR16 ;  /* 0x0000001000087c82 */ /* 0x001fe20008000000 */
[----:B------:R-:W-:Y:S02]  /*b9f0*/  UMOV UR11, UR19 ;  /* 0x00000013000b7c82 */ /* 0x000fe40008000000 */
[----:B------:R0:W-:Y:S02]  /*ba00*/  UTMALDG.3D [UR8], [UR24], desc[UR14] ;  /* 0x00000e08180075b4 */ /* 0x0001e40008011000 */
[----:B0-----:R-:W-:Y:S05]  /*ba10*/  @P1 BRA `(.L_x_298) ;  /* 0xfffffffc00441947 */ /* 0x001fea000383ffff */
.L_x_295:
[----:B------:R-:W-:Y:S05]  /*ba20*/  BSYNC B1 ;  /* 0x0000000000017941 */ /* 0x000fea0003800000 */
.L_x_294:
[----:B------:R-:W-:Y:S01]  /*ba30*/  LOP3.LUT P1, RZ, R9, 0xff, RZ, 0xc0, !PT ;  /* 0x000000ff09ff7812 */ /* 0x000fe2000782c0ff */
[----:B------:R-:W-:Y:S01]  /*ba40*/  ULDC.64 UR6, c[0x0][0x650] ;  /* 0x0001940000067ab9 */ /* 0x000fe20000000a00 */
[----:B------:R-:W-:Y:S01]  /*ba50*/  IADD3 R3, R8, R3, RZ ;  /* 0x0000000308037210 */ /* 0x000fe20007ffe0ff */
[----:B------:R-:W-:Y:S01]  /*ba60*/  BSSY B1, `(.L_x_299) ;  /* 0x000006d000017945 */ /* 0x000fe20003800000 */
[----:B------:R-:W-:Y:S01]  /*ba70*/  IADD3 R16, P2, R16, UR20, RZ ;  /* 0x0000001410107c10 */ /* 0x000fe2000ff5e0ff */
[----:B------:R-:W-:Y:S01]  /*ba80*/  IMAD.MOV.U32 R13, RZ, RZ, -0x1 ;  /* 0xffffffffff0d7424 */ /* 0x000fe200078e00ff */
[----:B------:R-:W-:Y:S01]  /*ba90*/  ISETP.GT.U32.AND P0, PT, R3, 0x3, PT ;  /* 0x000000030300780c */ /* 0x000fe20003f04070 */
[----:B------:R-:W-:Y:S01]  /*baa0*/  IMAD.MOV.U32 R7, RZ, RZ, -0x1 ;  /* 0xffffffffff077424 */ /* 0x000fe200078e00ff */
[----:B------:R-:W-:Y:S01]  /*bab0*/  SHF.R.U32.HI R4, RZ, 0x2, R3 ;  /* 0x00000002ff047819 */ /* 0x000fe20000011603 */
[----:B------:R-:W-:Y:S01]  /*bac0*/  IMAD.MOV.U32 R6, RZ, RZ, -0x1 ;  /* 0xffffffffff067424 */ /* 0x000fe200078e00ff */
[----:B------:R-:W-:-:S02]  /*bad0*/  ISETP.LT.U32.AND P0, PT, R8, 0x4, P0 ;  /* 0x000000040800780c */ /* 0x000fc40000701070 */
[----:B------:R-:W-:Y:S01]  /*bae0*/  IADD3.X R17, R17, UR13, RZ, P2, !PT ;  /* 0x0000000d11117c10 */ /* 0x000fe200097fe4ff */
[----:B------:R-:W0:Y:S01]  /*baf0*/  @P1 S2R R10, SR_CgaCtaId ;  /* 0x00000000000a1919 */ /* 0x000e220000008800 */
[----:B------:R-:W-:Y:S02]  /*bb00*/  @P1 MOV R5, 0x400 ;  /* 0x0000040000051802 */ /* 0x000fe40000000f00 */
[----:B------:R-:W-:Y:S02]  /*bb10*/  ISETP.GE.U32.AND P2, PT, R16, UR6, PT ;  /* 0x0000000610007c0c */ /* 0x000fe4000bf46070 */
[----:B------:R-:W-:Y:S02]  /*bb20*/  LOP3.LUT R4, R4, 0x1, RZ, 0xc0, !PT ;  /* 0x0000000104047812 */ /* 0x000fe400078ec0ff */
[----:B------:R-:W-:Y:S02]  /*bb30*/  LOP3.LUT R3, R3, 0x3, RZ, 0xc0, !PT ;  /* 0x0000000303037812 */ /* 0x000fe400078ec0ff */
[----:B------:R-:W-:-:S02]  /*bb40*/  PRMT R9, RZ, 0x7610, R9 ;  /* 0x00007610ff097816 */ /* 0x000fc40000000009 */
[----:B0-----:R-:W-:-:S04]  /*bb50*/  @P1 LEA R5, R10, R5, 0x18 ;  /* 0x000000050a051211 */ /* 0x001fc800078ec0ff */
[----:B------:R0:W-:Y:S01]  /*bb60*/  @P1 SYNCS.ARRIVE.TRANS64.A1T0 RZ, [R5+URZ+0x58], RZ ;  /* 0x000058ff05ff19a7 */ /* 0x0001e2000810003f */
[----:B------:R-:W-:-:S04]  /*bb70*/  ISETP.NE.U32.AND P1, PT, R4, 0x1, PT ;  /* 0x000000010400780c */ /* 0x000fc80003f25070 */
[----:B------:R-:W-:Y:S02]  /*bb80*/  ISETP.GT.U32.AND P1, PT, R8, 0x3, !P1 ;  /* 0x000000030800780c */ /* 0x000fe40004f24070 */
[----:B0-----:R-:W-:Y:S02]  /*bb90*/  SEL R5, RZ, 0x1, !P0 ;  /* 0x00000001ff057807 */ /* 0x001fe40004000000 */
[----:B------:R-:W-:Y:S02]  /*bba0*/  ISETP.GE.U32.AND.EX P0, PT, R17, UR7, PT, P2 ;  /* 0x0000000711007c0c */ /* 0x000fe4000bf06120 */
[----:B------:R-:W-:-:S04]  /*bbb0*/  SEL R4, RZ, 0x1, !P1 ;  /* 0x00000001ff047807 */ /* 0x000fc80004800000 */
[----:B------:R-:W-:Y:S02]  /*bbc0*/  LOP3.LUT R0, R4, R0, R5, 0x96, !PT ;  /* 0x0000000004007212 */ /* 0x000fe400078e9605 */
[----:B------:R-:W-:-:S05]  /*bbd0*/  PRMT R4, RZ, 0x7610, R4 ;  /* 0x00007610ff047816 */ /* 0x000fca0000000004 */
[----:B------:R-:W-:Y:S05]  /*bbe0*/  @P0 BRA `(.L_x_300) ;  /* 0x0000000400500947 */ /* 0x000fea0003800000 */
[----:B------:R-:W0:Y:S01]  /*bbf0*/  S2R R15, SR_CTAID.X ;  /* 0x00000000000f7919 */ /* 0x000e220000002500 */
[----:B------:R-:W-:Y:S01]  /*bc00*/  ULDC.64 UR6, c[0x0][0x628] ;  /* 0x00018a0000067ab9 */ /* 0x000fe20000000a00 */
[----:B------:R-:W1:Y:S01]  /*bc10*/  LDC R20, c[0x0][0x144] ;  /* 0x00005100ff147b82 */ /* 0x000e620000000800 */
[----:B------:R-:W-:Y:S01]  /*bc20*/  ISETP.NE.U32.AND P0, PT, RZ, UR6, PT ;  /* 0x00000006ff007c0c */ /* 0x000fe2000bf05070 */
[----:B------:R-:W2:Y:S01]  /*bc30*/  S2R R13, SR_CTAID.Y ;  /* 0x00000000000d7919 */ /* 0x000ea20000002600 */
[----:B------:R-:W-:Y:S01]  /*bc40*/  ULDC UR8, c[0x0][0x630] ;  /* 0x00018c0000087ab9 */ /* 0x000fe20000000800 */
[----:B------:R-:W-:Y:S01]  /*bc50*/  ULDC UR9, c[0x0][0x150] ;  /* 0x0000540000097ab9 */ /* 0x000fe20000000800 */
[----:B------:R-:W-:Y:S01]  /*bc60*/  ISETP.NE.AND.EX P0, PT, RZ, UR7, PT, P0 ;  /* 0x00000007ff007c0c */ /* 0x000fe2000bf05300 */
[----:B------:R-:W-:Y:S02]  /*bc70*/  IMAD.MOV.U32 R4, RZ, RZ, R16 ;  /* 0x000000ffff047224 */ /* 0x000fe400078e0010 */
[----:B------:R-:W-:Y:S01]  /*bc80*/  IMAD.MOV.U32 R5, RZ, RZ, R17 ;  /* 0x000000ffff057224 */ /* 0x000fe200078e0011 */
[----:B0-----:R-:W-:-:S09]  /*bc90*/  I2FP.F32.U32 R22, R15 ;  /* 0x0000000f00167245 */ /* 0x001fd20000201000 */
[----:B------:R-:W-:Y:S05]  /*bca0*/  @!P0 BRA `(.L_x_301) ;  /* 0x0000000000288947 */ /* 0x000fea0003800000 */
[----:B------:R-:W-:Y:S02]  /*bcb0*/  ULDC UR5, c[0x0][0x634] ;  /* 0x00018d0000057ab9 */ /* 0x000fe40000000800 */
[----:B------:R-:W-:-:S05]  /*bcc0*/  IADD3 R5, P0, R16, UR5, RZ ;  /* 0x0000000510057c10 */ /* 0x000fca000ff1e0ff */
[----:B------:R-:W-:-:S04]  /*bcd0*/  IMAD.X R21, RZ, RZ, R17, P0 ;  /* 0x000000ffff157224 */ /* 0x000fc800000e0611 */
[----:B------:R-:W-:-:S04]  /*bce0*/  IMAD.WIDE.U32 R6, R21, UR6, RZ ;  /* 0x0000000615067c25 */ /* 0x000fc8000f8e00ff */
[----:B------:R-:W-:-:S04]  /*bcf0*/  IMAD.WIDE.U32 R6, P0, R5, UR7, R6 ;  /* 0x0000000705067c25 */ /* 0x000fc8000f800006 */
[----:B------:R-:W-:Y:S01]  /*bd00*/  IMAD.WIDE.U32 R4, R5, UR6, RZ ;  /* 0x0000000605047c25 */ /* 0x000fe2000f8e00ff */
[----:B------:R-:W-:-:S04]  /*bd10*/  MOV R4, R7 ;  /* 0x0000000700047202 */ /* 0x000fc80000000f00 */
[----:B------:R-:W-:Y:S01]  /*bd20*/  IADD3 RZ, P1, R5, R6, RZ ;  /* 0x0000000605ff7210 */ /* 0x000fe20007f3e0ff */
[----:B------:R-:W-:-:S04]  /*bd30*/  IMAD.X R5, RZ, RZ, RZ, P0 ;  /* 0x000000ffff057224 */ /* 0x000fc800000e06ff */
[----:B------:R-:W-:-:S08]  /*bd40*/  IMAD.WIDE.U32.X R4, R21, UR7, R4, P1 ;  /* 0x0000000715047c25 */ /* 0x000fd000088e0404 */
.L_x_301:
[----:B------:R-:W-:Y:S01]  /*bd50*/  FMUL R22, R22, UR9 ;  /* 0x0000000916167c20 */ /* 0x000fe20008400000 */
[--C-:B------:R-:W-:Y:S01]  /*bd60*/  SHF.R.U64 R14, R4, UR8, R5.reuse ;  /* 0x00000008040e7c19 */ /* 0x100fe20008001205 */
[----:B------:R-:W-:Y:S01]  /*bd70*/  ULDC.64 UR6, c[0x0][0x620] ;  /* 0x0001880000067ab9 */ /* 0x000fe20000000a00 */
[----:B------:R-:W-:Y:S01]  /*bd80*/  SHF.R.U32.HI R4, RZ, UR8, R5 ;  /* 0x00000008ff047c19 */ /* 0x000fe20008011605 */
[----:B------:R-:W-:Y:S01]  /*bd90*/  ULDC.64 UR8, c[0x0][0x640] ;  /* 0x0001900000087ab9 */ /* 0x000fe20000000a00 */
[----:B------:R-:W-:Y:S01]  /*bda0*/  IADD3 R5, P0, RZ, -R14, RZ ;  /* 0x8000000eff057210 */ /* 0x000fe20007f1e0ff */
[----:B------:R-:W0:Y:S01]  /*bdb0*/  F2I.U32.TRUNC.NTZ R22, R22 ;  /* 0x0000001600167305 */ /* 0x000e22000020f000 */
[----:B------:R-:W-:-:S03]  /*bdc0*/  ULDC UR5, c[0x0][0x618] ;  /* 0x0001860000057ab9 */ /* 0x000fc60000000800 */
[----:B------:R-:W-:Y:S01]  /*bdd0*/  IMAD.X R4, RZ, RZ, ~R4, P0 ;  /* 0x000000ffff047224 */ /* 0x000fe200000e0e04 */
[----:B------:R-:W-:-:S03]  /*bde0*/  ISETP.NE.U32.AND P0, PT, RZ, UR8, PT ;  /* 0x00000008ff007c0c */ /* 0x000fc6000bf05070 */
[----:B------:R-:W-:Y:S01]  /*bdf0*/  IMAD R4, R4, UR6, RZ ;  /* 0x0000000604047c24 */ /* 0x000fe2000f8e02ff */
[----:B------:R-:W-:-:S03]  /*be00*/  ISETP.NE.AND.EX P0, PT, RZ, UR9, PT, P0 ;  /* 0x00000009ff007c0c */ /* 0x000fc6000bf05300 */
[C---:B------:R-:W-:Y:S02]  /*be10*/  IMAD R7, R5.reuse, UR7, R4 ;  /* 0x0000000705077c24 */ /* 0x040fe4000f8e0204 */
[----:B------:R-:W-:Y:S01]  /*be20*/  IMAD.WIDE.U32 R4, R5, UR6, R16 ;  /* 0x0000000605047c25 */ /* 0x000fe2000f8e0010 */
[----:B------:R-:W-:-:S03]  /*be30*/  ULDC UR6, c[0x0][0x154] ;  /* 0x0000550000067ab9 */ /* 0x000fc60000000800 */
[----:B0-----:R-:W-:Y:S02]  /*be40*/  IMAD.MOV R6, RZ, RZ, -R22 ;  /* 0x000000ffff067224 */ /* 0x001fe400078e0a16 */
[----:B------:R-:W-:Y:S02]  /*be50*/  IMAD.IADD R5, R5, 0x1, R7 ;  /* 0x0000000105057824 */ /* 0x000fe400078e0207 */
[----:B-1----:R-:W-:Y:S01]  /*be60*/  IMAD R15, R20, R6, R15 ;  /* 0x00000006140f7224 */ /* 0x002fe200078e020f */
[----:B--2---:R-:W-:Y:S01]  /*be70*/  I2FP.F32.U32 R6, R13 ;  /* 0x0000000d00067245 */ /* 0x004fe20000201000 */
[----:B------:R-:W0:Y:S01]  /*be80*/  LDC R20, c[0x0][0x148] ;  /* 0x00005200ff147b82 */ /* 0x000e220000000800 */
[--C-:B------:R-:W-:Y:S02]  /*be90*/  SHF.R.U64 R21, R4, UR5, R5.reuse ;  /* 0x0000000504157c19 */ /* 0x100fe40008001205 */
[----:B------:R-:W-:Y:S01]  /*bea0*/  SHF.R.U32.HI R4, RZ, UR5, R5 ;  /* 0x00000005ff047c19 */ /* 0x000fe20008011605 */
[----:B------:R-:W-:Y:S01]  /*beb0*/  FMUL R6, R6, UR6 ;  /* 0x0000000606067c20 */ /* 0x000fe20008400000 */
[----:B------:R-:W-:-:S02]  /*bec0*/  ULDC UR5, c[0x0][0x608] ;  /* 0x0001820000057ab9 */ /* 0x000fc40000000800 */
[--C-:B------:R-:W-:Y:S01]  /*bed0*/  SHF.R.U64 R23, R21, UR5, R4.reuse ;  /* 0x0000000515177c19 */ /* 0x100fe20008001204 */
[----:B------:R1:W2:Y:S01]  /*bee0*/  F2I.U32.TRUNC.NTZ R24, R6 ;  /* 0x0000000600187305 */ /* 0x0002a2000020f000 */
[----:B------:R-:W-:Y:S01]  /*bef0*/  SHF.R.U32.HI R4, RZ, UR5, R4 ;  /* 0x00000005ff047c19 */ /* 0x000fe20008011604 */
[----:B------:R-:W-:-:S03]  /*bf00*/  ULDC UR5, c[0x0][0x658] ;  /* 0x0001960000057ab9 */ /* 0x000fc60000000800 */
[--C-:B------:R-:W-:Y:S02]  /*bf10*/  SHF.R.U64 R22, R23, UR5, R4.reuse ;  /* 0x0000000517167c19 */ /* 0x100fe40008001204 */
[----:B------:R-:W-:-:S03]  /*bf20*/  SHF.R.U32.HI R25, RZ, UR5, R4 ;  /* 0x00000005ff197c19 */ /* 0x000fc60008011604 */
[----:B------:R-:W-:Y:S02]  /*bf30*/  IMAD.MOV.U32 R4, RZ, RZ, R22 ;  /* 0x000000ffff047224 */ /* 0x000fe400078e0016 */
[----:B------:R-:W-:Y:S01]  /*bf40*/  IMAD.MOV.U32 R5, RZ, RZ, R25 ;  /* 0x000000ffff057224 */ /* 0x000fe200078e0019 */
[----:B-1----:R-:W-:Y:S06]  /*bf50*/  @!P0 BRA `(.L_x_302) ;  /* 0x0000000000288947 */ /* 0x002fec0003800000 */
        /* <DEDUP_REMOVED lines=10> */
.L_x_302:
[----:B------:R-:W-:Y:S01]  /*c000*/  ISETP.NE.AND P0, PT, R2, 0x1, PT ;  /* 0x000000010200780c */ /* 0x000fe20003f05270 */
[----:B------:R-:W-:Y:S01]  /*c010*/  ULDC UR5, c[0x0][0x648] ;  /* 0x0001920000057ab9 */ /* 0x000fe20000000800 */
[----:B------:R-:W-:Y:S01]  /*c020*/  LOP3.LUT R23, R23, UR17, RZ, 0xc0, !PT ;  /* 0x0000001117177c12 */ /* 0x000fe2000f8ec0ff */
[----:B--2---:R-:W-:Y:S01]  /*c030*/  IMAD.MOV R24, RZ, RZ, -R24 ;  /* 0x000000ffff187224 */ /* 0x004fe200078e0a18 */
[----:B------:R-:W-:Y:S01]  /*c040*/  SHF.R.U64 R4, R4, UR5, R5 ;  /* 0x0000000504047c19 */ /* 0x000fe20008001205 */
[----:B------:R-:W-:Y:S01]  /*c050*/  ULDC UR5, c[0x0][0x638] ;  /* 0x00018e0000057ab9 */ /* 0x000fe20000000800 */
[----:B------:R-:W-:Y:S01]  /*c060*/  LOP3.LUT R21, R21, UR4, RZ, 0xc0, !PT ;  /* 0x0000000415157c12 */ /* 0x000fe2000f8ec0ff */
[----:B------:R-:W-:Y:S01]  /*c070*/  ULDC UR6, c[0x0][0x610] ;  /* 0x0001840000067ab9 */ /* 0x000fe20000000800 */
[----:B------:R-:W-:Y:S02]  /*c080*/  IMAD.MOV.U32 R6, RZ, RZ, R14 ;  /* 0x000000ffff067224 */ /* 0x000fe400078e000e */
[----:B------:R-:W-:-:S02]  /*c090*/  IMAD.MOV R5, RZ, RZ, -R4 ;  /* 0x000000ffff057224 */ /* 0x000fc400078e0a04 */
[----:B------:R-:W-:Y:S02]  /*c0a0*/  IMAD R4, R4, UR18, R23 ;  /* 0x0000001204047c24 */ /* 0x000fe4000f8e0217 */
[----:B0-----:R-:W-:Y:S02]  /*c0b0*/  @P0 IMAD R15, R20, R24, R13 ;  /* 0x00000018140f0224 */ /* 0x001fe400078e020d */
[----:B------:R-:W-:Y:S01]  /*c0c0*/  IMAD R22, R5, UR5, R22 ;  /* 0x0000000505167c24 */ /* 0x000fe2000f8e0216 */
[----:B------:R-:W-:Y:S01]  /*c0d0*/  ULDC UR5, c[0x0][0x600] ;  /* 0x0001800000057ab9 */ /* 0x000fe20000000800 */
[----:B------:R-:W-:Y:S02]  /*c0e0*/  IMAD R15, R4, UR6, R15 ;  /* 0x00000006040f7c24 */ /* 0x000fe4000f8e020f */
[----:B------:R-:W-:Y:S02]  /*c0f0*/  IMAD R22, R22, UR5, R21 ;  /* 0x0000000516167c24 */ /* 0x000fe4000f8e0215 */
[----:B------:R-:W-:-:S03]  /*c100*/  IMAD.MOV.U32 R4, RZ, RZ, 0x1 ;  /* 0x00000001ff047424 */ /* 0x000fc600078e00ff */
[----:B------:R-:W-:Y:S02]  /*c110*/  SEL R7, R22, R15, !P0 ;  /* 0x0000000f16077207 */ /* 0x000fe40004000000 */
[----:B------:R-:W-:-:S07]  /*c120*/  SEL R13, R15, R22, !P0 ;  /* 0x000000160f0d7207 */ /* 0x000fce0004000000 */
.L_x_300:
[----:B------:R-:W-:Y:S05]  /*c130*/  BSYNC B1 ;  /* 0x0000000000017941 */ /* 0x000fea0003800000 */
.L_x_299:
[----:B------:R-:W-:-:S13]  /*c140*/  LOP3.LUT P0, RZ, R4, 0xff, RZ, 0xc0, !PT ;  /* 0x000000ff04ff7812 */ /* 0x000fda000780c0ff */
[----:B------:R-:W-:Y:S05]  /*c150*/  @P0 BRA `(.L_x_303) ;  /* 0xfffffff4003c0947 */ /* 0x000fea000383ffff */
[----:B------:R-:W-:Y:S05]  /*c160*/  BSYNC B0 ;  /* 0x0000000000007941 */ /* 0x000fea0003800000 */
.L_x_292:
[----:B------:R-:W-:-:S03]  /*c170*/  UMOV UR5, 0xffffffff ;  /* 0xffffffff00057882 */ /* 0x000fc60000000000 */
[----:B------:R-:W-:Y:S05]  /*c180*/  BRA.DIV UR5, `(.L_x_304) ;  /* 0x0000000605147947 */ /* 0x000fea000b800000 */
[----:B------:R-:W-:-:S13]  /*c190*/  ELECT P6, URZ, PT ;  /* 0x00000000003f782f */ /* 0x000fda00038c0000 */
.L_x_318:
[----:B------:R-:W-:Y:S04]  /*c1a0*/  BSSY B0, `(.L_x_305) ;  /* 0x000002b000007945 */ /* 0x000fe80003800000 */
[----:B------:R-:W-:Y:S05]  /*c1b0*/  @!P6 BRA `(.L_x_306) ;  /* 0x0000000000a4e947 */ /* 0x000fea0003800000 */
[----:B------:R-:W-:-:S04]  /*c1c0*/  LOP3.LUT R19, R19, 0x2, RZ, 0xfc, !PT ;  /* 0x0000000213137812 */ /* 0x000fc800078efcff */
[----:B------:R-:W-:-:S13]  /*c1d0*/  ISETP.NE.AND P0, PT, R19, 0x3, PT ;  /* 0x000000031300780c */ /* 0x000fda0003f05270 */
[----:B------:R-:W-:Y:S05]  /*c1e0*/  @!P0 BRA `(.L_x_307) ;  /* 0x0000000000048947 */ /* 0x000fea0003800000 */
[----:B------:R-:W-:Y:S01]  /*c1f0*/  BPT.TRAP 0x1 ;  /* 0x000000040000795c */ /* 0x000fe20000300000 */
.L_x_307:
[----:B------:R-:W0:Y:S01]  /*c200*/  S2R R5, SR_CgaCtaId ;  /* 0x0000000000057919 */ /* 0x000e220000008800 */
[----:B------:R-:W-:Y:S02]  /*c210*/  MOV R2, 0x400 ;  /* 0x0000040000027802 */ /* 0x000fe40000000f00 */
[----:B------:R-:W-:Y:S02]  /*c220*/  SHF.L.U32 R4, R0, 0x1f, RZ ;  /* 0x0000001f00047819 */ /* 0x000fe400000006ff */
[----:B0-----:R-:W-:-:S05]  /*c230*/  LEA R2, R5, R2, 0x18 ;  /* 0x0000000205027211 */ /* 0x001fca00078ec0ff */
[----:B------:R-:W-:-:S04]  /*c240*/  VIADD R2, R2, 0x20 ;  /* 0x0000002002027836 */ /* 0x000fc80000000000 */
[C---:B------:R-:W-:Y:S02]  /*c250*/  IMAD R7, R3.reuse, 0x8, R2 ;  /* 0x0000000803077824 */ /* 0x040fe400078e0202 */
[----:B------:R-:W-:Y:S02]  /*c260*/  VIADD R3, R3, 0x1 ;  /* 0x0000000103037836 */ /* 0x000fe40000000000 */
[----:B------:R-:W0:Y:S03]  /*c270*/  SYNCS.PHASECHK.TRANS64.TRYWAIT P0, [R7+URZ], R4 ;  /* 0x00000004070075a7 */ /* 0x000e26000800017f */
[----:B------:R-:W-:-:S04]  /*c280*/  ISETP.NE.AND P1, PT, R3, 0x4, PT ;  /* 0x000000040300780c */ /* 0x000fc80003f25270 */
[----:B------:R-:W-:Y:S02]  /*c290*/  SEL R5, RZ, 0x1, P1 ;  /* 0x00000001ff057807 */ /* 0x000fe40000800000 */
[----:B------:R-:W-:Y:S02]  /*c2a0*/  SEL R3, R3, RZ, P1 ;  /* 0x000000ff03037207 */ /* 0x000fe40000800000 */
[----:B------:R-:W-:Y:S02]  /*c2b0*/  LOP3.LUT R6, R0, R5, RZ, 0x3c, !PT ;  /* 0x0000000500067212 */ /* 0x000fe400078e3cff */
[----:B------:R-:W-:Y:S02]  /*c2c0*/  LEA R8, R3, R2, 0x3 ;  /* 0x0000000203087211 */ /* 0x000fe400078e18ff */
[----:B------:R-:W-:Y:S01]  /*c2d0*/  SHF.L.U32 R5, R6, 0x1f, RZ ;  /* 0x0000001f06057819 */ /* 0x000fe200000006ff */
[----:B0-----:R-:W-:Y:S06]  /*c2e0*/  @!P0 BRA `(.L_x_308) ;  /* 0x0000000000dc8947 */ /* 0x001fec0003800000 */
.L_x_319:
[----:B------:R-:W1:Y:S01]  /*c2f0*/  SYNCS.PHASECHK.TRANS64.TRYWAIT P0, [R8+URZ], R5 ;  /* 0x00000005080075a7 */ /* 0x000e62000800017f */
[----:B------:R-:W-:-:S05]  /*c300*/  VIADD R0, R3, 0x1 ;  /* 0x0000000103007836 */ /* 0x000fca0000000000 */
[----:B------:R-:W-:-:S04]  /*c310*/  ISETP.NE.AND P1, PT, R0, 0x4, PT ;  /* 0x000000040000780c */ /* 0x000fc80003f25270 */
[----:B------:R-:W-:Y:S02]  /*c320*/  SEL R3, RZ, 0x1, P1 ;  /* 0x00000001ff037807 */ /* 0x000fe40000800000 */
[----:B0-----:R-:W-:Y:S02]  /*c330*/  SEL R7, R0, RZ, P1 ;  /* 0x000000ff00077207 */ /* 0x001fe40000800000 */
[----:B------:R-:W-:-:S03]  /*c340*/  LOP3.LUT R9, R6, R3, RZ, 0x3c, !PT ;  /* 0x0000000306097212 */ /* 0x000fc600078e3cff */
[----:B------:R-:W-:Y:S01]  /*c350*/  IMAD R11, R7, 0x8, R2 ;  /* 0x00000008070b7824 */ /* 0x000fe200078e0202 */
[----:B------:R-:W-:Y:S01]  /*c360*/  SHF.L.U32 R6, R9, 0x1f, RZ ;  /* 0x0000001f09067819 */ /* 0x000fe200000006ff */
[----:B-1----:R-:W-:Y:S06]  /*c370*/  @!P0 BRA `(.L_x_309) ;  /* 0x0000000000cc8947 */ /* 0x002fec0003800000 */
.L_x_320:
[----:B------:R-:W1:Y:S01]  /*c380*/  SYNCS.PHASECHK.TRANS64.TRYWAIT P0, [R11+URZ], R6 ;  /* 0x000000060b0075a7 */ /* 0x000e62000800017f */
[----:B------:R-:W-:-:S05]  /*c390*/  VIADD R0, R7, 0x1 ;  /* 0x0000000107007836 */ /* 0x000fca0000000000 */
[----:B------:R-:W-:-:S04]  /*c3a0*/  ISETP.NE.AND P1, PT, R0, 0x4, PT ;  /* 0x000000040000780c */ /* 0x000fc80003f25270 */
[----:B------:R-:W-:Y:S02]  /*c3b0*/  SEL R4, RZ, 0x1, P1 ;  /* 0x00000001ff047807 */ /* 0x000fe40000800000 */
[----:B------:R-:W-:Y:S02]  /*c3c0*/  SEL R3, R0, RZ, P1 ;  /* 0x000000ff00037207 */ /* 0x000fe40000800000 */
[----:B------:R-:W-:Y:S01]  /*c3d0*/  LOP3.LUT R0, R9, R4, RZ, 0x3c, !PT ;  /* 0x0000000409007212 */ /* 0x000fe200078e3cff */
[----:B-1----:R-:W-:Y:S06]  /*c3e0*/  @!P0 BRA `(.L_x_310) ;  /* 0x0000000000c48947 */ /* 0x002fec0003800000 */
.L_x_321:
[----:B------:R-:W-:Y:S01]  /*c3f0*/  IMAD R3, R3, 0x8, R2 ;  /* 0x0000000803037824 */ /* 0x000fe200078e0202 */
[----:B------:R-:W-:-:S07]  /*c400*/  SHF.L.U32 R0, R0, 0x1f, RZ ;  /* 0x0000001f00007819 */ /* 0x000fce00000006ff */
.L_x_311:
[----:B--2---:R2:W3:Y:S02]  /*c410*/  SYNCS.PHASECHK.TRANS64.TRYWAIT P0, [R3+URZ], R0 ;  /* 0x00000000030075a7 */ /* 0x0044e4000800017f */
[----:B---3--:R-:W-:Y:S05]  /*c420*/  @!P0 NANOSLEEP.SYNCS 0x989680 ;  /* 0x009896800000895d */ /* 0x008fea0003900000 */
[----:B------:R-:W3:Y:S02]  /*c430*/  @!P0 SYNCS.PHASECHK.TRANS64 P0, [R3+URZ], R0 ;  /* 0x00000000030085a7 */ /* 0x000ee4000800007f */
[----:B---3--:R-:W-:Y:S05]  /*c440*/  @!P0 BRA `(.L_x_311) ;  /* 0xfffffffc00f08947 */ /* 0x008fea000383ffff */
.L_x_306:
[----:B------:R-:W-:Y:S05]  /*c450*/  BSYNC B0 ;  /* 0x0000000000007941 */ /* 0x000fea0003800000 */
.L_x_305:
[----:B------:R-:W-:Y:S05]  /*c460*/  EXIT ;  /* 0x000000000000794d */ /* 0x000fea0003800000 */
.L_x_21:
[----:B---3--:R3:W4:Y:S02]  /*c470*/  SYNCS.PHASECHK.TRANS64.TRYWAIT P1, [R3+URZ], R0 ;  /* 0x00000000030075a7 */ /* 0x008724000802017f */
[----:B----4-:R-:W-:Y:S05]  /*c480*/  @!P1 NANOSLEEP.SYNCS 0x989680 ;  /* 0x009896800000995d */ /* 0x010fea0003900000 */
[----:B------:R-:W4:Y:S02]  /*c490*/  @!P1 SYNCS.PHASECHK.TRANS64 P1, [R3+URZ], R0 ;  /* 0x00000000030095a7 */ /* 0x000f24000802007f */
[----:B----4-:R-:W-:Y:S05]  /*c4a0*/  @!P1 BRA `(.L_x_21) ;  /* 0xfffffffc00f09947 */ /* 0x010fea000383ffff */
[----:B------:R-:W-:Y:S05]  /*c4b0*/  BRA `(.L_x_20) ;  /* 0xffffff4c00fc7947 */ /* 0x000fea000383ffff */
.L_x_26:
[----:B-1----:R1:W2:Y:S02]  /*c4c0*/  SYNCS.PHASECHK.TRANS64.TRYWAIT P1, [R5+URZ], R4 ;  /* 0x00000004050075a7 */ /* 0x0022a4000802017f */
[----:B--2---:R-:W-:Y:S05]  /*c4d0*/  @!P1 NANOSLEEP.SYNCS 0x989680 ;  /* 0x009896800000995d */ /* 0x004fea0003900000 */
[----:B------:R-:W2:Y:S02]  /*c4e0*/  @!P1 SYNCS.PHASECHK.TRANS64 P1, [R5+URZ], R4 ;  /* 0x00000004050095a7 */ /* 0x000ea4000802007f */
[----:B--2---:R-:W-:Y:S05]  /*c4f0*/  @!P1 BRA `(.L_x_26) ;  /* 0xfffffffc00f09947 */ /* 0x004fea000383ffff */
[----:B------:R-:W-:Y:S05]  /*c500*/  BRA `(.L_x_25) ;  /* 0xffffff54003c7947 */ /* 0x000fea000383ffff */
.L_x_293:
[----:B------:R-:W-:Y:S01]  /*c510*/  BSSY B1, `(.L_x_312) ;  /* 0x0000006000017945 */ /* 0x000fe20003800000 */
[----:B------:R-:W-:-:S07]  /*c520*/  IMAD.MOV.U32 R15, RZ, RZ, -0x1 ;  /* 0xffffffffff0f7424 */ /* 0x000fce00078e00ff */
[----:B------:R-:W-:Y:S05]  /*c530*/  WARPSYNC.COLLECTIVE R15, `(.L_x_313) ;  /* 0x000000000f0c7348 */ /* 0x000fea0003c00000 */
[----:B------:R-:W-:Y:S02]  /*c540*/  ELECT P6, UR62, PT ;  /* 0x00000000003e782f */ /* 0x000fe400038c0000 */
[----:B------:R-:W-:Y:S01]  /*c550*/  MOV R14, UR62 ;  /* 0x0000003e000e7c02 */ /* 0x000fe20008000f00 */
[----:B------:R-:W-:Y:S10]  /*c560*/  ENDCOLLECTIVE ;  /* 0x000000000000791b */ /* 0x000ff40003800000 */
.L_x_313:
[----:B------:R-:W-:Y:S05]  /*c570*/  BSYNC B1 ;  /* 0x0000000000017941 */ /* 0x000fea0003800000 */
.L_x_312:
[----:B------:R-:W-:Y:S05]  /*c580*/  BRA `(.L_x_314) ;  /* 0xfffffff0003c7947 */ /* 0x000fea000383ffff */
.L_x_296:
[----:B0-----:R0:W1:Y:S02]  /*c590*/  SYNCS.PHASECHK.TRANS64.TRYWAIT P0, [R22+URZ+0x20], R13 ;  /* 0x0000200d160075a7 */ /* 0x001064000800017f */
[----:B-1----:R-:W-:Y:S05]  /*c5a0*/  @!P0 NANOSLEEP.SYNCS 0x989680 ;  /* 0x009896800000895d */ /* 0x002fea0003900000 */
[----:B------:R-:W1:Y:S02]  /*c5b0*/  @!P0 SYNCS.PHASECHK.TRANS64 P0, [R22+URZ+0x20], R13 ;  /* 0x0000200d160085a7 */ /* 0x000e64000800007f */
[----:B-1----:R-:W-:Y:S05]  /*c5c0*/  @!P0 BRA `(.L_x_296) ;  /* 0xfffffffc00f08947 */ /* 0x002fea000383ffff */
[----:B------:R-:W-:Y:S05]  /*c5d0*/  BRA `(.L_x_315) ;  /* 0xfffffff0007c7947 */ /* 0x000fea000383ffff */
.L_x_304:
[----:B------:R-:W-:Y:S01]  /*c5e0*/  BSSY B0, `(.L_x_316) ;  /* 0x0000006000007945 */ /* 0x000fe20003800000 */
[----:B------:R-:W-:-:S07]  /*c5f0*/  IMAD.MOV.U32 R15, RZ, RZ, -0x1 ;  /* 0xffffffffff0f7424 */ /* 0x000fce00078e00ff */
[----:B------:R-:W-:Y:S05]  /*c600*/  WARPSYNC.COLLECTIVE R15, `(.L_x_317) ;  /* 0x000000000f0c7348 */ /* 0x000fea0003c00000 */
[----:B------:R-:W-:Y:S02]  /*c610*/  ELECT P6, UR62, PT ;  /* 0x00000000003e782f */ /* 0x000fe400038c0000 */
[----:B------:R-:W-:Y:S01]  /*c620*/  MOV R14, UR62 ;  /* 0x0000003e000e7c02 */ /* 0x000fe20008000f00 */
[----:B------:R-:W-:Y:S10]  /*c630*/  ENDCOLLECTIVE ;  /* 0x000000000000791b */ /* 0x000ff40003800000 */
.L_x_317:
[----:B------:R-:W-:Y:S05]  /*c640*/  BSYNC B0 ;  /* 0x0000000000007941 */ /* 0x000fea0003800000 */
.L_x_316:
[----:B------:R-:W-:Y:S05]  /*c650*/  BRA `(.L_x_318) ;  /* 0xfffffff800d07947 */ /* 0x000fea000383ffff */
.L_x_308:
[----:B0-----:R0:W1:Y:S02]  /*c660*/  SYNCS.PHASECHK.TRANS64.TRYWAIT P0, [R7+URZ], R4 ;  /* 0x00000004070075a7 */ /* 0x001064000800017f */
[----:B-1----:R-:W-:Y:S05]  /*c670*/  @!P0 NANOSLEEP.SYNCS 0x989680 ;  /* 0x009896800000895d */ /* 0x002fea0003900000 */
[----:B------:R-:W1:Y:S02]  /*c680*/  @!P0 SYNCS.PHASECHK.TRANS64 P0, [R7+URZ], R4 ;  /* 0x00000004070085a7 */ /* 0x000e64000800007f */
[----:B-1----:R-:W-:Y:S05]  /*c690*/  @!P0 BRA `(.L_x_308) ;  /* 0xfffffffc00f08947 */ /* 0x002fea000383ffff */
[----:B------:R-:W-:Y:S05]  /*c6a0*/  BRA `(.L_x_319) ;  /* 0xfffffffc00107947 */ /* 0x000fea000383ffff */
.L_x_309:
[----:B0-----:R0:W1:Y:S02]  /*c6b0*/  SYNCS.PHASECHK.TRANS64.TRYWAIT P0, [R8+URZ], R5 ;  /* 0x00000005080075a7 */ /* 0x001064000800017f */
[----:B-1----:R-:W-:Y:S05]  /*c6c0*/  @!P0 NANOSLEEP.SYNCS 0x989680 ;  /* 0x009896800000895d */ /* 0x002fea0003900000 */
[----:B------:R-:W1:Y:S02]  /*c6d0*/  @!P0 SYNCS.PHASECHK.TRANS64 P0, [R8+URZ], R5 ;  /* 0x00000005080085a7 */ /* 0x000e64000800007f */
[----:B-1----:R-:W-:Y:S05]  /*c6e0*/  @!P0 BRA `(.L_x_309) ;  /* 0xfffffffc00f08947 */ /* 0x002fea000383ffff */
[----:B------:R-:W-:Y:S05]  /*c6f0*/  BRA `(.L_x_320) ;  /* 0xfffffffc00207947 */ /* 0x000fea000383ffff */
.L_x_310:
[----:B-1----:R1:W2:Y:S02]  /*c700*/  SYNCS.PHASECHK.TRANS64.TRYWAIT P0, [R11+URZ], R6 ;  /* 0x000000060b0075a7 */ /* 0x0022a4000800017f */
[----:B--2---:R-:W-:Y:S05]  /*c710*/  @!P0 NANOSLEEP.SYNCS 0x989680 ;  /* 0x009896800000895d */ /* 0x004fea0003900000 */
[----:B------:R-:W2:Y:S02]  /*c720*/  @!P0 SYNCS.PHASECHK.TRANS64 P0, [R11+URZ], R6 ;  /* 0x000000060b0085a7 */ /* 0x000ea4000800007f */
[----:B--2---:R-:W-:Y:S05]  /*c730*/  @!P0 BRA `(.L_x_310) ;  /* 0xfffffffc00f08947 */ /* 0x004fea000383ffff */
[----:B------:R-:W-:Y:S05]  /*c740*/  BRA `(.L_x_321) ;  /* 0xfffffffc00287947 */ /* 0x000fea000383ffff */
.L_x_322:
[----:B------:R-:W-:-:S00]  /*c750*/  BRA `(.L_x_322) ;  /* 0xfffffffc00fc7947 */ /* 0x000fc0000383ffff */
[----:B------:R-:W-:-:S00]  /*c760*/  NOP ;  /* 0x0000000000007918 */ /* 0x000fc00000000000 */
        /* <DEDUP_REMOVED lines=9> */
.L_x_323:


//--------------------- .nv.global.init           --------------------------
	.section	.nv.global.init,"aw",@progbits
.nv.global.init:
	.type		$str$22,@object
	.size		$str$22,($str$23 - $str$22)
$str$22:
        /*0000*/ 	.byte	0x6b, 0x5f, 0x74, 0x69, 0x6c, 0x65, 0x5f, 0x63, 0x6f, 0x75, 0x6e, 0x74, 0x20, 0x3e, 0x3d, 0x20
        /*0010*/ 	.byte	0x31, 0x00
	.type		$str$23,@object
	.size		$str$23,(__unnamed_1 - $str$23)
$str$23:
        /*0012*/ 	.byte	0x2f, 0x74, 0x6d, 0x70, 0x2f, 0x63, 0x75, 0x74, 0x6c, 0x61, 0x73, 0x73, 0x5f, 0x73, 0x77, 0x65
        /*0022*/ 	.byte	0x65, 0x70, 0x5f, 0x73, 0x72, 0x63, 0x2f, 0x69, 0x6e, 0x63, 0x6c, 0x75, 0x64, 0x65, 0x2f, 0x63
        /*0032*/ 	.byte	0x75, 0x74, 0x6c, 0x61, 0x73, 0x73, 0x2f, 0x67, 0x65, 0x6d, 0x6d, 0x2f, 0x63, 0x6f, 0x6c, 0x6c
        /*0042*/ 	.byte	0x65, 0x63, 0x74, 0x69, 0x76, 0x65, 0x2f, 0x73, 0x6d, 0x39, 0x30, 0x5f, 0x6d, 0x6d, 0x61, 0x5f
        /*0052*/ 	.byte	0x74, 0x6d, 0x61, 0x5f, 0x67, 0x6d, 0x6d, 0x61, 0x5f, 0x73, 0x73, 0x5f, 0x77, 0x61, 0x72, 0x70
        /*0062*/ 	.byte	0x73, 0x70, 0x65, 0x63, 0x69, 0x61, 0x6c, 0x69, 0x7a, 0x65, 0x64, 0x2e, 0x68, 0x70, 0x70, 0x00
	.type		__unnamed_1,@object
	.size		__unnamed_1,(.L_0 - __unnamed_1)
__unnamed_1:
        /*0072*/ 	.byte	0x76, 0x6f, 0x69, 0x64, 0x20, 0x63, 0x75, 0x74, 0x6c, 0x61, 0x73, 0x73, 0x3a, 0x3a, 0x67, 0x65
        /* <DEDUP_REMOVED lines=180> */
        /*0bc2*/ 	.byte	0x6e, 0x74, 0x69, 0x74, 0x79, 0x5d, 0x00
.L_0:


//--------------------- .nv.shared._ZN7cutlass13device_kernelINS_4gemm6kernel13GemmUniversalIN4cute5tupleIJiiiiEEENS1_10collective13CollectiveMmaINS1_34MainloopSm90TmaGmmaWarpSpecializedILi4ENS5_IJNS4_1CILi1EEENSA_ILi2EEESB_EEENS1_35KernelTmaWarpSpecializedCooperativeEEENS5_IJNSA_ILi256EEENSA_ILi128EEENSA_ILi64EEEEEENS_6half_tENS5_IJlSB_lEEESK_SL_NS4_8TiledMMAINS4_8MMA_AtomIJNS4_4SM904GMMA26MMA_64x128x16_F32F16F16_SSILNSP_5MajorE0ELSR_0ELNSP_7ScaleInE1ELSS_1EEEEEENS4_6LayoutINS5_IJSC_SB_SB_EEENS5_IJSB_NSA_ILi0EEESX_EEEEENS5_IJNS4_10UnderscoreES10_S10_EEEEENS4_23SM90_TMA_LOAD_MULTICASTENS4_14ComposedLayoutINS4_7SwizzleILi3ELi4ELi3EEENS4_18smem_ptr_flag_bitsILi16EEENSV_INS5_IJNSA_ILi8EEESI_EEENS5_IJSI_SB_EEEEEEEvNS4_8identityENS4_13SM90_TMA_LOADES1D_vS1E_EENS_8epilogue10collective6detail29Sm90TmaWarpSpecializedAdapterINS1I_15DefaultEpilogueISK_SL_SL_NS1H_6thread17LinearCombinationISK_Li1EffLNS1M_9ScaleType4KindE0ELNS_15FloatRoundStyleE2ESK_EENS1_15EpilogueDefaultEEEEEvvEEEEvNT_6ParamsE --------------------------
	.section	.nv.shared._ZN7cutlass13device_kernelINS_4gemm6kernel13GemmUniversalIN4cute5tupleIJiiiiEEENS1_10collective13CollectiveMmaINS1_34MainloopSm90TmaGmmaWarpSpecializedILi4ENS5_IJNS4_1CILi1EEENSA_ILi2EEESB_EEENS1_35KernelTmaWarpSpecializedCooperativeEEENS5_IJNSA_ILi256EEENSA_ILi128EEENSA_ILi64EEEEEENS_6half_tENS5_IJlSB_lEEESK_SL_NS4_8TiledMMAINS4_8MMA_AtomIJNS4_4SM904GMMA26MMA_64x128x16_F32F16F16_SSILNSP_5MajorE0ELSR_0ELNSP_7ScaleInE1ELSS_1EEEEEENS4_6LayoutINS5_IJSC_SB_SB_EEENS5_IJSB_NSA_ILi0EEESX_EEEEENS5_IJNS4_10UnderscoreES10_S10_EEEEENS4_23SM90_TMA_LOAD_MULTICASTENS4_14ComposedLayoutINS4_7SwizzleILi3ELi4ELi3EEENS4_18smem_ptr_flag_bitsILi16EEENSV_INS5_IJNSA_ILi8EEESI_EEENS5_IJSI_SB_EEEEEEEvNS4_8identityENS4_13SM90_TMA_LOADES1D_vS1E_EENS_8epilogue10collective6detail29Sm90TmaWarpSpecializedAdapterINS1I_15DefaultEpilogueISK_SL_SL_NS1H_6thread17LinearCombinationISK_Li1EffLNS1M_9ScaleType4KindE0ELNS_15FloatRoundStyleE2ESK_EENS1_15EpilogueDefaultEEEEEvvEEEEvNT_6ParamsE,"aw",@nobits
	.sectionflags	@""
	.align	16
	.zero		1024


//--------------------- .nv.shared.reserved.0     --------------------------
	.section	.nv.shared.reserved.0,"aw",@nobits
	.weak		__nv_reservedSMEM_offset_0_alias
	.size		__nv_reservedSMEM_offset_0_alias, 0, 0
	.other		__nv_reservedSMEM_offset_0_alias,@"STO_CUDA_RESERVED_SHARED STV_DEFAULT"
__nv_reservedSMEM_offset_0_alias:
	.zero		0


//--------------------- .nv.global                --------------------------
	.section	.nv.global,"aw",@nobits
.nv.global:
	.type		_ZN39_INTERNAL_9dc374df_4_k_cu_bbd4f5d6_27024cute1_E,@object
	.size		_ZN39_INTERNAL_9dc374df_4_k_cu_bbd4f5d6_27024cute1_E,(_ZN39_INTERNAL_9dc374df_4_k_cu_bbd4f5d6_27024cuda3std3__45__cpo6cbeginE - _ZN39_INTERNAL_9dc374df_4_k_cu_bbd4f5d6_27024cute1_E)
_ZN39_INTERNAL_9dc374df_4_k_cu_bbd4f5d6_27024cute1_E:
	.zero		1
	.type		_ZN39_INTERNAL_9dc374df_4_k_cu_bbd4f5d6_27024cuda3std3__45__cpo6cbeginE,@object
	.size		_ZN39_INTERNAL_9dc374df_4_k_cu_bbd4f5d6_27024cuda3std3__45__cpo6cbeginE,(_ZN39_INTERNAL_9dc374df_4_k_cu_bbd4f5d6_27024cuda3std3__48in_placeE - _ZN39_INTERNAL_9dc374df_4_k_cu_bbd4f5d6_27024cuda3std3__45__cpo6cbeginE)
_ZN39_INTERNAL_9dc374df_4_k_cu_bbd4f5d6_27024cuda3std3__45__cpo6cbeginE:
	.zero		1
	.type		_ZN39_INTERNAL_9dc374df_4_k_cu_bbd4f5d6_27024cuda3std3__48in_placeE,@object
	.size		_ZN39_INTERNAL_9dc374df_4_k_cu_bbd4f5d6_27024cuda3std3__48in_placeE,(_ZN39_INTERNAL_9dc374df_4_k_cu_bbd4f5d6_27024cuda3std6ranges3__45__cpo9iter_moveE - _ZN39_INTERNAL_9dc374df_4_k_cu_bbd4f5d6_27024cuda3std3__48in_placeE)
_ZN39_INTERNAL_9dc374df_4_k_cu_bbd4f5d6_27024cuda3std3__48in_placeE:
	.zero		1
	.type		_ZN39_INTERNAL_9dc374df_4_k_cu_bbd4f5d6_27024cuda3std6ranges3__45__cpo9iter_moveE,@object
	.size		_ZN39_INTERNAL_9dc374df_4_k_cu_bbd4f5d6_27024cuda3std6ranges3__45__cpo9iter_moveE,(_ZN39_INTERNAL_9dc374df_4_k_cu_bbd4f5d6_27024cuda3std3__45__cpo5beginE - _ZN39_INTERNAL_9dc374df_4_k_cu_bbd4f5d6_27024cuda3std6ranges3__45__cpo9iter_moveE)
_ZN39_INTERNAL_9dc374df_4_k_cu_bbd4f5d6_27024cuda3std6ranges3__45__cpo9iter_moveE:
	.zero		1
	.type		_ZN39_INTERNAL_9dc374df_4_k_cu_bbd4f5d6_27024cuda3std3__45__cpo5beginE,@object
	.size		_ZN39_INTERNAL_9dc374df_4_k_cu_bbd4f5d6_27024cuda3std3__45__cpo5beginE,(_ZN39_INTERNAL_9dc374df_4_k_cu_bbd4f5d6_27024cuda3std3__441_GLOBAL__N__9dc374df_4_k_cu_bbd4f5d6_27026ignoreE - _ZN39_INTERNAL_9dc374df_4_k_cu_bbd4f5d6_27024cuda3std3__45__cpo5beginE)
_ZN39_INTERNAL_9dc374df_4_k_cu_bbd4f5d6_27024cuda3std3__45__cpo5beginE:
	.zero		1
	.type		_ZN39_INTERNAL_9dc374df_4_k_cu_bbd4f5d6_27024cuda3std3__441_GLOBAL__N__9dc374df_4_k_cu_bbd4f5d6_27026ignoreE,@object
	.size		_ZN39_INTERNAL_9dc374df_4_k_cu_bbd4f5d6_27024cuda3std3__441_GLOBAL__N__9dc374df_4_k_cu_bbd4f5d6_27026ignoreE,(_ZN39_INTERNAL_9dc374df_4_k_cu_bbd4f5d6_27024cute7productE - _ZN39_INTERNAL_9dc374df_4_k_cu_bbd4f5d6_27024cuda3std3__441_GLOBAL__N__9dc374df_4_k_cu_bbd4f5d6_27026ignoreE)
_ZN39_INTERNAL_9dc374df_4_k_cu_bbd4f5d6_27024cuda3std3__441_GLOBAL__N__9dc374df_4_k_cu_bbd4f5d6_27026ignoreE:
	.zero		1
	.type		_ZN39_INTERNAL_9dc374df_4_k_cu_bbd4f5d6_27024cute7productE,@object
	.size		_ZN39_INTERNAL_9dc374df_4_k_cu_bbd4f5d6_27024cute7productE,(_ZN39_INTERNAL_9dc374df_4_k_cu_bbd4f5d6_27024cuda3std3__45__cpo3endE - _ZN39_INTERNAL_9dc374df_4_k_cu_bbd4f5d6_27024cute7productE)
_ZN39_INTERNAL_9dc374df_4_k_cu_bbd4f5d6_27024cute7productE:
	.zero		1
	.type		_ZN39_INTERNAL_9dc374df_4_k_cu_bbd4f5d6_27024cuda3std3__45__cpo3endE,@object
	.size		_ZN39_INTERNAL_9dc374df_4_k_cu_bbd4f5d6_27024cuda3std3__45__cpo3endE,(_ZN39_INTERNAL_9dc374df_4_k_cu_bbd4f5d6_27024cuda3std3__419piecewise_constructE - _ZN39_INTERNAL_9dc374df_4_k_cu_bbd4f5d6_27024cuda3std3__45__cpo3endE)
_ZN39_INTERNAL_9dc374df_4_k_cu_bbd4f5d6_27024cuda3std3__45__cpo3endE:
	.zero		1
	.type		_ZN39_INTERNAL_9dc374df_4_k_cu_bbd4f5d6_27024cuda3std3__419piecewise_constructE,@object
	.size		_ZN39_INTERNAL_9dc374df_4_k_cu_bbd4f5d6_27024cuda3std3__419piecewise_constructE,(_ZN39_INTERNAL_9dc374df_4_k_cu_bbd4f5d6_27024cuda3std3__45__cpo4cendE - _ZN39_INTERNAL_9dc374df_4_k_cu_bbd4f5d6_27024cuda3std3__419piecewise_constructE)
_ZN39_INTERNAL_9dc374df_4_k_cu_bbd4f5d6_27024cuda3std3__419piecewise_constructE:
	.zero		1
	.type		_ZN39_INTERNAL_9dc374df_4_k_cu_bbd4f5d6_27024cuda3std3__45__cpo4cendE,@object
	.size		_ZN39_INTERNAL_9dc374df_4_k_cu_bbd4f5d6_27024cuda3std3__45__cpo4cendE,(_ZN39_INTERNAL_9dc374df_4_k_cu_bbd4f5d6_27024cuda3std6ranges3__45__cpo4swapE - _ZN39_INTERNAL_9dc374df_4_k_cu_bbd4f5d6_27024cuda3std3__45__cpo4cendE)
_ZN39_INTERNAL_9dc374df_4_k_cu_bbd4f5d6_27024cuda3std3__45__cpo4cendE:
	.zero		1
	.type		_ZN39_INTERNAL_9dc374df_4_k_cu_bbd4f5d6_27024cuda3std6ranges3__45__cpo4swapE,@object
	.size		_ZN39_INTERNAL_9dc374df_4_k_cu_bbd4f5d6_27024cuda3std6ranges3__45__cpo4swapE,(.L_8 - _ZN39_INTERNAL_9dc374df_4_k_cu_bbd4f5d6_27024cuda3std6ranges3__45__cpo4swapE)
_ZN39_INTERNAL_9dc374df_4_k_cu_bbd4f5d6_27024cuda3std6ranges3__45__cpo4swapE:
	.zero		1
.L_8:


//--------------------- .nv.constant0._ZN7cutlass13device_kernelINS_4gemm6kernel13GemmUniversalIN4cute5tupleIJiiiiEEENS1_10collective13CollectiveMmaINS1_34MainloopSm90TmaGmmaWarpSpecializedILi4ENS5_IJNS4_1CILi1EEENSA_ILi2EEESB_EEENS1_35KernelTmaWarpSpecializedCooperativeEEENS5_IJNSA_ILi256EEENSA_ILi128EEENSA_ILi64EEEEEENS_6half_tENS5_IJlSB_lEEESK_SL_NS4_8TiledMMAINS4_8MMA_AtomIJNS4_4SM904GMMA26MMA_64x128x16_F32F16F16_SSILNSP_5MajorE0ELSR_0ELNSP_7ScaleInE1ELSS_1EEEEEENS4_6LayoutINS5_IJSC_SB_SB_EEENS5_IJSB_NSA_ILi0EEESX_EEEEENS5_IJNS4_10UnderscoreES10_S10_EEEEENS4_23SM90_TMA_LOAD_MULTICASTENS4_14ComposedLayoutINS4_7SwizzleILi3ELi4ELi3EEENS4_18smem_ptr_flag_bitsILi16EEENSV_INS5_IJNSA_ILi8EEESI_EEENS5_IJSI_SB_EEEEEEEvNS4_8identityENS4_13SM90_TMA_LOADES1D_vS1E_EENS_8epilogue10collective6detail29Sm90TmaWarpSpecializedAdapterINS1I_15DefaultEpilogueISK_SL_SL_NS1H_6thread17LinearCombinationISK_Li1EffLNS1M_9ScaleType4KindE0ELNS_15FloatRoundStyleE2ESK_EENS1_15EpilogueDefaultEEEEEvvEEEEvNT_6ParamsE --------------------------
	.section	.nv.constant0._ZN7cutlass13device_kernelINS_4gemm6kernel13GemmUniversalIN4cute5tupleIJiiiiEEENS1_10collective13CollectiveMmaINS1_34MainloopSm90TmaGmmaWarpSpecializedILi4ENS5_IJNS4_1CILi1EEENSA_ILi2EEESB_EEENS1_35KernelTmaWarpSpecializedCooperativeEEENS5_IJNSA_ILi256EEENSA_ILi128EEENSA_ILi64EEEEEENS_6half_tENS5_IJlSB_lEEESK_SL_NS4_8TiledMMAINS4_8MMA_AtomIJNS4_4SM904GMMA26MMA_64x128x16_F32F16F16_SSILNSP_5MajorE0ELSR_0ELNSP_7ScaleInE1ELSS_1EEEEEENS4_6LayoutINS5_IJSC_SB_SB_EEENS5_IJSB_NSA_ILi0EEESX_EEEEENS5_IJNS4_10UnderscoreES10_S10_EEEEENS4_23SM90_TMA_LOAD_MULTICASTENS4_14ComposedLayoutINS4_7SwizzleILi3ELi4ELi3EEENS4_18smem_ptr_flag_bitsILi16EEENSV_INS5_IJNSA_ILi8EEESI_EEENS5_IJSI_SB_EEEEEEEvNS4_8identityENS4_13SM90_TMA_LOADES1D_vS1E_EENS_8epilogue10collective6detail29Sm90TmaWarpSpecializedAdapterINS1I_15DefaultEpilogueISK_SL_SL_NS1H_6thread17LinearCombinationISK_Li1EffLNS1M_9ScaleType4KindE0ELNS_15FloatRoundStyleE2ESK_EENS1_15EpilogueDefaultEEEEEvvEEEEvNT_6ParamsE,"a",@progbits
	.sectionflags	@""
	.align	4
.nv.constant0._ZN7cutlass13device_kernelINS_4gemm6kernel13GemmUniversalIN4cute5tupleIJiiiiEEENS1_10collective13CollectiveMmaINS1_34MainloopSm90TmaGmmaWarpSpecializedILi4ENS5_IJNS4_1CILi1EEENSA_ILi2EEESB_EEENS1_35KernelTmaWarpSpecializedCooperativeEEENS5_IJNSA_ILi256EEENSA_ILi128EEENSA_ILi64EEEEEENS_6half_tENS5_IJlSB_lEEESK_SL_NS4_8TiledMMAINS4_8MMA_AtomIJNS4_4SM904GMMA26MMA_64x128x16_F32F16F16_SSILNSP_5MajorE0ELSR_0ELNSP_7ScaleInE1ELSS_1EEEEEENS4_6LayoutINS5_IJSC_SB_SB_EEENS5_IJSB_NSA_ILi0EEESX_EEEEENS5_IJNS4_10UnderscoreES10_S10_EEEEENS4_23SM90_TMA_LOAD_MULTICASTENS4_14ComposedLayoutINS4_7SwizzleILi3ELi4ELi3EEENS4_18smem_ptr_flag_bitsILi16EEENSV_INS5_IJNSA_ILi8EEESI_EEENS5_IJSI_SB_EEEEEEEvNS4_8identityENS4_13SM90_TMA_LOADES1D_vS1E_EENS_8epilogue10collective6detail29Sm90TmaWarpSpecializedAdapterINS1I_15DefaultEpilogueISK_SL_SL_NS1H_6thread17LinearCombinationISK_Li1EffLNS1M_9ScaleType4KindE0ELNS_15FloatRoundStyleE2ESK_EENS1_15EpilogueDefaultEEEEEvvEEEEvNT_6ParamsE:
	.zero		1664


//--------------------- SYMBOLS --------------------------

	.type		.nv.reservedSmem.offset0,@object
	.size		.nv.reservedSmem.offset0,0x4
	.type		__assertfail,@function
